	.target	sm_90a

	.elftype	@"ET_EXEC"


//--------------------- .note.nv.tkinfo           --------------------------
	.section	.note.nv.tkinfo,"",@"SHT_NOTE"
	.sectionflags	@"SHF_NOTE_NV_TKINFO"
	.tkinfo
        /*0018*/ 	.word	0x00000002
        /*0030*/ 	.string	""
        /*0030*/ 	.string	"ptxas"
        /*0030*/ 	.string	"Cuda compilation tools, release 13.0, V13.0.88"
        /*0030*/ 	.string	"Build cuda_13.0.r13.0/compiler.36424714_0"
        /*0030*/ 	.string	"-arch sm_90a -m 64 "



//--------------------- .note.nv.cuinfo           --------------------------
	.section	.note.nv.cuinfo,"",@"SHT_NOTE"
	.sectionflags	@"SHF_NOTE_NV_CUINFO"
        /*0018*/ 	.short	0x0002
        /*001a*/ 	.short	0x005a
        /*001c*/ 	.short	0x0082
	.zero		2


//--------------------- .nv.info                  --------------------------
	.section	.nv.info,"",@"SHT_CUDA_INFO"
	.align	4


	//----- nvinfo : EIATTR_REGCOUNT
	.align		4
        /*0000*/ 	.byte	0x04, 0x2f
        /*0002*/ 	.short	(.L_12 - .L_11)
	.align		4
.L_11:
        /*0004*/ 	.word	index@(_ZN7cutlass13device_kernelIN5flash19enable_sm80_to_sm89INS1_16FlashAttnFwdSm80INS1_25CollectiveMainloopFwdSm80ILi4ELi1ELb0EN4cute5tupleIJNS5_1CILi128EEENS7_ILi48EEENS7_ILi96EEEEEELi96ENS_10bfloat16_tEfNS_4arch4Sm80ELb1ELb0ELb0ELb1ELb1ELb1ELb1ELb1EEENS1_21CollectiveEpilogueFwdINS6_IJS8_SA_S9_EEENS6_IJNS7_ILi1EEESI_SI_EEESC_SE_Li128ELb1ELb1ELb1ELb0EEENS1_36VarlenDynamicPersistentTileSchedulerILi128ELi48ELi128ELi128ELb1ELb1ELb0ELb1ELb1ELb1EEEEEEEEEvNT_6ParamsE)
        /*0008*/ 	.word	0x00000004


	//----- nvinfo : EIATTR_FRAME_SIZE
	.align		4
.L_12:
        /*000c*/ 	.byte	0x04, 0x11
        /*000e*/ 	.short	(.L_14 - .L_13)
	.align		4
.L_13:
        /*0010*/ 	.word	index@(_ZN7cutlass13device_kernelIN5flash19enable_sm80_to_sm89INS1_16FlashAttnFwdSm80INS1_25CollectiveMainloopFwdSm80ILi4ELi1ELb0EN4cute5tupleIJNS5_1CILi128EEENS7_ILi48EEENS7_ILi96EEEEEELi96ENS_10bfloat16_tEfNS_4arch4Sm80ELb1ELb0ELb0ELb1ELb1ELb1ELb1ELb1EEENS1_21CollectiveEpilogueFwdINS6_IJS8_SA_S9_EEENS6_IJNS7_ILi1EEESI_SI_EEESC_SE_Li128ELb1ELb1ELb1ELb0EEENS1_36VarlenDynamicPersistentTileSchedulerILi128ELi48ELi128ELi128ELb1ELb1ELb0ELb1ELb1ELb1EEEEEEEEEvNT_6ParamsE)
        /*0014*/ 	.word	0x00000000


	//----- nvinfo : EIATTR_REGCOUNT
	.align		4
.L_14:
        /*0018*/ 	.byte	0x04, 0x2f
        /*001a*/ 	.short	(.L_16 - .L_15)
	.align		4
.L_15:
        /*001c*/ 	.word	index@(_ZN7cutlass13device_kernelIN5flash19enable_sm80_to_sm89INS1_16FlashAttnFwdSm80INS1_25CollectiveMainloopFwdSm80ILi4ELi1ELb0EN4cute5tupleIJNS5_1CILi128EEENS7_ILi48EEENS7_ILi96EEEEEELi96ENS_10bfloat16_tEfNS_4arch4Sm80ELb1ELb0ELb0ELb1ELb1ELb0ELb1ELb1EEENS1_21CollectiveEpilogueFwdINS6_IJS8_SA_S9_EEENS6_IJNS7_ILi1EEESI_SI_EEESC_SE_Li128ELb1ELb1ELb1ELb0EEENS1_36VarlenDynamicPersistentTileSchedulerILi128ELi48ELi128ELi128ELb1ELb1ELb0ELb1ELb1ELb1EEEEEEEEEvNT_6ParamsE)
        /*0020*/ 	.word	0x00000004


	//----- nvinfo : EIATTR_FRAME_SIZE
	.align		4
.L_16:
        /*0024*/ 	.byte	0x04, 0x11
        /*0026*/ 	.short	(.L_18 - .L_17)
	.align		4
.L_17:
        /*0028*/ 	.word	index@(_ZN7cutlass13device_kernelIN5flash19enable_sm80_to_sm89INS1_16FlashAttnFwdSm80INS1_25CollectiveMainloopFwdSm80ILi4ELi1ELb0EN4cute5tupleIJNS5_1CILi128EEENS7_ILi48EEENS7_ILi96EEEEEELi96ENS_10bfloat16_tEfNS_4arch4Sm80ELb1ELb0ELb0ELb1ELb1ELb0ELb1ELb1EEENS1_21CollectiveEpilogueFwdINS6_IJS8_SA_S9_EEENS6_IJNS7_ILi1EEESI_SI_EEESC_SE_Li128ELb1ELb1ELb1ELb0EEENS1_36VarlenDynamicPersistentTileSchedulerILi128ELi48ELi128ELi128ELb1ELb1ELb0ELb1ELb1ELb1EEEEEEEEEvNT_6ParamsE)
        /*002c*/ 	.word	0x00000000


	//----- nvinfo : EIATTR_REGCOUNT
	.align		4
.L_18:
        /*0030*/ 	.byte	0x04, 0x2f
        /*0032*/ 	.short	(.L_20 - .L_19)
	.align		4
.L_19:
        /*0034*/ 	.word	index@(_ZN7cutlass13device_kernelIN5flash19enable_sm80_to_sm89INS1_16FlashAttnFwdSm80INS1_25CollectiveMainloopFwdSm80ILi4ELi1ELb0EN4cute5tupleIJNS5_1CILi128EEENS7_ILi64EEENS7_ILi96EEEEEELi96ENS_10bfloat16_tEfNS_4arch4Sm80ELb1ELb0ELb0ELb0ELb1ELb0ELb1ELb1EEENS1_21CollectiveEpilogueFwdINS6_IJS8_SA_S9_EEENS6_IJNS7_ILi1EEESI_SI_EEESC_SE_Li128ELb0ELb1ELb1ELb0EEENS1_30DynamicPersistentTileSchedulerILi128ELi128ELb1ELb1ELb0EEEEEEEEEvNT_6ParamsE)
        /*0038*/ 	.word	0x00000004


	//----- nvinfo : EIATTR_FRAME_SIZE
	.align		4
.L_20:
        /*003c*/ 	.byte	0x04, 0x11
        /*003e*/ 	.short	(.L_22 - .L_21)
	.align		4
.L_21:
        /*0040*/ 	.word	index@(_ZN7cutlass13device_kernelIN5flash19enable_sm80_to_sm89INS1_16FlashAttnFwdSm80INS1_25CollectiveMainloopFwdSm80ILi4ELi1ELb0EN4cute5tupleIJNS5_1CILi128EEENS7_ILi64EEENS7_ILi96EEEEEELi96ENS_10bfloat16_tEfNS_4arch4Sm80ELb1ELb0ELb0ELb0ELb1ELb0ELb1ELb1EEENS1_21CollectiveEpilogueFwdINS6_IJS8_SA_S9_EEENS6_IJNS7_ILi1EEESI_SI_EEESC_SE_Li128ELb0ELb1ELb1ELb0EEENS1_30DynamicPersistentTileSchedulerILi128ELi128ELb1ELb1ELb0EEEEEEEEEvNT_6ParamsE)
        /*0044*/ 	.word	0x00000000


	//----- nvinfo : EIATTR_REGCOUNT
	.align		4
.L_22:
        /*0048*/ 	.byte	0x04, 0x2f
        /*004a*/ 	.short	(.L_24 - .L_23)
	.align		4
.L_23:
        /*004c*/ 	.word	index@(_ZN7cutlass13device_kernelIN5flash19enable_sm80_to_sm89INS1_16FlashAttnFwdSm80INS1_25CollectiveMainloopFwdSm80ILi4ELi1ELb0EN4cute5tupleIJNS5_1CILi128EEENS7_ILi48EEENS7_ILi96EEEEEELi96ENS_10bfloat16_tEfNS_4arch4Sm80ELb0ELb1ELb0ELb1ELb1ELb1ELb1ELb1EEENS1_21CollectiveEpilogueFwdINS6_IJS8_SA_S9_EEENS6_IJNS7_ILi1EEESI_SI_EEESC_SE_Li128ELb1ELb1ELb1ELb0EEENS1_36VarlenDynamicPersistentTileSchedulerILi128ELi48ELi128ELi128ELb1ELb1ELb0ELb1ELb0ELb1EEEEEEEEEvNT_6ParamsE)
        /*0050*/ 	.word	0x00000004


	//----- nvinfo : EIATTR_FRAME_SIZE
	.align		4
.L_24:
        /*0054*/ 	.byte	0x04, 0x11
        /*0056*/ 	.short	(.L_26 - .L_25)
	.align		4
.L_25:
        /*0058*/ 	.word	index@(_ZN7cutlass13device_kernelIN5flash19enable_sm80_to_sm89INS1_16FlashAttnFwdSm80INS1_25CollectiveMainloopFwdSm80ILi4ELi1ELb0EN4cute5tupleIJNS5_1CILi128EEENS7_ILi48EEENS7_ILi96EEEEEELi96ENS_10bfloat16_tEfNS_4arch4Sm80ELb0ELb1ELb0ELb1ELb1ELb1ELb1ELb1EEENS1_21CollectiveEpilogueFwdINS6_IJS8_SA_S9_EEENS6_IJNS7_ILi1EEESI_SI_EEESC_SE_Li128ELb1ELb1ELb1ELb0EEENS1_36VarlenDynamicPersistentTileSchedulerILi128ELi48ELi128ELi128ELb1ELb1ELb0ELb1ELb0ELb1EEEEEEEEEvNT_6ParamsE)
        /*005c*/ 	.word	0x00000000


	//----- nvinfo : EIATTR_REGCOUNT
	.align		4
.L_26:
        /*0060*/ 	.byte	0x04, 0x2f
        /*0062*/ 	.short	(.L_28 - .L_27)
	.align		4
.L_27:
        /*0064*/ 	.word	index@(_ZN7cutlass13device_kernelIN5flash19enable_sm80_to_sm89INS1_16FlashAttnFwdSm80INS1_25CollectiveMainloopFwdSm80ILi4ELi1ELb0EN4cute5tupleIJNS5_1CILi128EEENS7_ILi48EEENS7_ILi96EEEEEELi96ENS_10bfloat16_tEfNS_4arch4Sm80ELb0ELb1ELb0ELb1ELb1ELb0ELb1ELb1EEENS1_21CollectiveEpilogueFwdINS6_IJS8_SA_S9_EEENS6_IJNS7_ILi1EEESI_SI_EEESC_SE_Li128ELb1ELb1ELb1ELb0EEENS1_36VarlenDynamicPersistentTileSchedulerILi128ELi48ELi128ELi128ELb1ELb1ELb0ELb1ELb0ELb1EEEEEEEEEvNT_6ParamsE)
        /*0068*/ 	.word	0x00000004


	//----- nvinfo : EIATTR_FRAME_SIZE
	.align		4
.L_28:
        /*006c*/ 	.byte	0x04, 0x11
        /*006e*/ 	.short	(.L_30 - .L_29)
	.align		4
.L_29:
        /*0070*/ 	.word	index@(_ZN7cutlass13device_kernelIN5flash19enable_sm80_to_sm89INS1_16FlashAttnFwdSm80INS1_25CollectiveMainloopFwdSm80ILi4ELi1ELb0EN4cute5tupleIJNS5_1CILi128EEENS7_ILi48EEENS7_ILi96EEEEEELi96ENS_10bfloat16_tEfNS_4arch4Sm80ELb0ELb1ELb0ELb1ELb1ELb0ELb1ELb1EEENS1_21CollectiveEpilogueFwdINS6_IJS8_SA_S9_EEENS6_IJNS7_ILi1EEESI_SI_EEESC_SE_Li128ELb1ELb1ELb1ELb0EEENS1_36VarlenDynamicPersistentTileSchedulerILi128ELi48ELi128ELi128ELb1ELb1ELb0ELb1ELb0ELb1EEEEEEEEEvNT_6ParamsE)
        /*0074*/ 	.word	0x00000000


	//----- nvinfo : EIATTR_REGCOUNT
	.align		4
.L_30:
        /*0078*/ 	.byte	0x04, 0x2f
        /*007a*/ 	.short	(.L_32 - .L_31)
	.align		4
.L_31:
        /*007c*/ 	.word	index@(_ZN7cutlass13device_kernelIN5flash19enable_sm80_to_sm89INS1_16FlashAttnFwdSm80INS1_25CollectiveMainloopFwdSm80ILi4ELi1ELb0EN4cute5tupleIJNS5_1CILi128EEENS7_ILi48EEENS7_ILi96EEEEEELi96ENS_10bfloat16_tEfNS_4arch4Sm80ELb0ELb1ELb0ELb0ELb1ELb0ELb1ELb1EEENS1_21CollectiveEpilogueFwdINS6_IJS8_SA_S9_EEENS6_IJNS7_ILi1EEESI_SI_EEESC_SE_Li128ELb0ELb1ELb1ELb0EEENS1_19SingleTileSchedulerILb0ELb1ELb1ELi128EEEEEEEEEvNT_6ParamsE)
        /*0080*/ 	.word	0x00000004


	//----- nvinfo : EIATTR_FRAME_SIZE
	.align		4
.L_32:
        /*0084*/ 	.byte	0x04, 0x11
        /*0086*/ 	.short	(.L_34 - .L_33)
	.align		4
.L_33:
        /*0088*/ 	.word	index@(_ZN7cutlass13device_kernelIN5flash19enable_sm80_to_sm89INS1_16FlashAttnFwdSm80INS1_25CollectiveMainloopFwdSm80ILi4ELi1ELb0EN4cute5tupleIJNS5_1CILi128EEENS7_ILi48EEENS7_ILi96EEEEEELi96ENS_10bfloat16_tEfNS_4arch4Sm80ELb0ELb1ELb0ELb0ELb1ELb0ELb1ELb1EEENS1_21CollectiveEpilogueFwdINS6_IJS8_SA_S9_EEENS6_IJNS7_ILi1EEESI_SI_EEESC_SE_Li128ELb0ELb1ELb1ELb0EEENS1_19SingleTileSchedulerILb0ELb1ELb1ELi128EEEEEEEEEvNT_6ParamsE)
        /*008c*/ 	.word	0x00000000


	//----- nvinfo : EIATTR_REGCOUNT
	.align		4
.L_34:
        /*0090*/ 	.byte	0x04, 0x2f
        /*0092*/ 	.short	(.L_36 - .L_35)
	.align		4
.L_35:
        /*0094*/ 	.word	index@(_ZN7cutlass13device_kernelIN5flash19enable_sm80_to_sm89INS1_16FlashAttnFwdSm80INS1_25CollectiveMainloopFwdSm80ILi4ELi1ELb0EN4cute5tupleIJNS5_1CILi128EEENS7_ILi48EEENS7_ILi96EEEEEELi96ENS_10bfloat16_tEfNS_4arch4Sm80ELb0ELb0ELb0ELb1ELb1ELb1ELb1ELb1EEENS1_21CollectiveEpilogueFwdINS6_IJS8_SA_S9_EEENS6_IJNS7_ILi1EEESI_SI_EEESC_SE_Li128ELb1ELb1ELb1ELb0EEENS1_36VarlenDynamicPersistentTileSchedulerILi128ELi48ELi128ELi128ELb1ELb1ELb0ELb0ELb1ELb1EEEEEEEEEvNT_6ParamsE)
        /*0098*/ 	.word	0x00000004


	//----- nvinfo : EIATTR_FRAME_SIZE
	.align		4
.L_36:
        /*009c*/ 	.byte	0x04, 0x11
        /*009e*/ 	.short	(.L_38 - .L_37)
	.align		4
.L_37:
        /*00a0*/ 	.word	index@(_ZN7cutlass13device_kernelIN5flash19enable_sm80_to_sm89INS1_16FlashAttnFwdSm80INS1_25CollectiveMainloopFwdSm80ILi4ELi1ELb0EN4cute5tupleIJNS5_1CILi128EEENS7_ILi48EEENS7_ILi96EEEEEELi96ENS_10bfloat16_tEfNS_4arch4Sm80ELb0ELb0ELb0ELb1ELb1ELb1ELb1ELb1EEENS1_21CollectiveEpilogueFwdINS6_IJS8_SA_S9_EEENS6_IJNS7_ILi1EEESI_SI_EEESC_SE_Li128ELb1ELb1ELb1ELb0EEENS1_36VarlenDynamicPersistentTileSchedulerILi128ELi48ELi128ELi128ELb1ELb1ELb0ELb0ELb1ELb1EEEEEEEEEvNT_6ParamsE)
        /*00a4*/ 	.word	0x00000000


	//----- nvinfo : EIATTR_REGCOUNT
	.align		4
.L_38:
        /*00a8*/ 	.byte	0x04, 0x2f
        /*00aa*/ 	.short	(.L_40 - .L_39)
	.align		4
.L_39:
        /*00ac*/ 	.word	index@(_ZN7cutlass13device_kernelIN5flash19enable_sm80_to_sm89INS1_16FlashAttnFwdSm80INS1_25CollectiveMainloopFwdSm80ILi4ELi1ELb0EN4cute5tupleIJNS5_1CILi128EEENS7_ILi48EEENS7_ILi96EEEEEELi96ENS_10bfloat16_tEfNS_4arch4Sm80ELb0ELb0ELb0ELb1ELb1ELb0ELb1ELb1EEENS1_21CollectiveEpilogueFwdINS6_IJS8_SA_S9_EEENS6_IJNS7_ILi1EEESI_SI_EEESC_SE_Li128ELb1ELb1ELb1ELb0EEENS1_36VarlenDynamicPersistentTileSchedulerILi128ELi48ELi128ELi128ELb1ELb1ELb0ELb0ELb1ELb1EEEEEEEEEvNT_6ParamsE)
        /*00b0*/ 	.word	0x00000004


	//----- nvinfo : EIATTR_FRAME_SIZE
	.align		4
.L_40:
        /*00b4*/ 	.byte	0x04, 0x11
        /*00b6*/ 	.short	(.L_42 - .L_41)
	.align		4
.L_41:
        /*00b8*/ 	.word	index@(_ZN7cutlass13device_kernelIN5flash19enable_sm80_to_sm89INS1_16FlashAttnFwdSm80INS1_25CollectiveMainloopFwdSm80ILi4ELi1ELb0EN4cute5tupleIJNS5_1CILi128EEENS7_ILi48EEENS7_ILi96EEEEEELi96ENS_10bfloat16_tEfNS_4arch4Sm80ELb0ELb0ELb0ELb1ELb1ELb0ELb1ELb1EEENS1_21CollectiveEpilogueFwdINS6_IJS8_SA_S9_EEENS6_IJNS7_ILi1EEESI_SI_EEESC_SE_Li128ELb1ELb1ELb1ELb0EEENS1_36VarlenDynamicPersistentTileSchedulerILi128ELi48ELi128ELi128ELb1ELb1ELb0ELb0ELb1ELb1EEEEEEEEEvNT_6ParamsE)
        /*00bc*/ 	.word	0x00000000


	//----- nvinfo : EIATTR_REGCOUNT
	.align		4
.L_42:
        /*00c0*/ 	.byte	0x04, 0x2f
        /*00c2*/ 	.short	(.L_44 - .L_43)
	.align		4
.L_43:
        /*00c4*/ 	.word	index@(_ZN7cutlass13device_kernelIN5flash19enable_sm80_to_sm89INS1_16FlashAttnFwdSm80INS1_25CollectiveMainloopFwdSm80ILi4ELi1ELb0EN4cute5tupleIJNS5_1CILi128EEENS7_ILi64EEENS7_ILi96EEEEEELi96ENS_10bfloat16_tEfNS_4arch4Sm80ELb0ELb0ELb0ELb0ELb1ELb0ELb1ELb1EEENS1_21CollectiveEpilogueFwdINS6_IJS8_SA_S9_EEENS6_IJNS7_ILi1EEESI_SI_EEESC_SE_Li128ELb0ELb1ELb1ELb0EEENS1_19SingleTileSchedulerILb0ELb1ELb1ELi128EEEEEEEEEvNT_6ParamsE)
        /*00c8*/ 	.word	0x00000004


	//----- nvinfo : EIATTR_FRAME_SIZE
	.align		4
.L_44:
        /*00cc*/ 	.byte	0x04, 0x11
        /*00ce*/ 	.short	(.L_46 - .L_45)
	.align		4
.L_45:
        /*00d0*/ 	.word	index@(_ZN7cutlass13device_kernelIN5flash19enable_sm80_to_sm89INS1_16FlashAttnFwdSm80INS1_25CollectiveMainloopFwdSm80ILi4ELi1ELb0EN4cute5tupleIJNS5_1CILi128EEENS7_ILi64EEENS7_ILi96EEEEEELi96ENS_10bfloat16_tEfNS_4arch4Sm80ELb0ELb0ELb0ELb0ELb1ELb0ELb1ELb1EEENS1_21CollectiveEpilogueFwdINS6_IJS8_SA_S9_EEENS6_IJNS7_ILi1EEESI_SI_EEESC_SE_Li128ELb0ELb1ELb1ELb0EEENS1_19SingleTileSchedulerILb0ELb1ELb1ELi128EEEEEEEEEvNT_6ParamsE)
        /*00d4*/ 	.word	0x00000000


	//----- nvinfo : EIATTR_REGCOUNT
	.align		4
.L_46:
        /*00d8*/ 	.byte	0x04, 0x2f
        /*00da*/ 	.short	(.L_48 - .L_47)
	.align		4
.L_47:
        /*00dc*/ 	.word	index@(_ZN7cutlass13device_kernelIN5flash19enable_sm80_to_sm89INS1_16FlashAttnFwdSm80INS1_25CollectiveMainloopFwdSm80ILi4ELi1ELb0EN4cute5tupleIJNS5_1CILi128EEENS7_ILi48EEENS7_ILi96EEEEEELi96ENS_10bfloat16_tEfNS_4arch4Sm80ELb1ELb0ELb1ELb1ELb1ELb1ELb1ELb1EEENS1_21CollectiveEpilogueFwdINS6_IJS8_SA_S9_EEENS6_IJNS7_ILi1EEESI_SI_EEESC_SE_Li128ELb1ELb1ELb1ELb0EEENS1_36VarlenDynamicPersistentTileSchedulerILi128ELi48ELi128ELi128ELb1ELb1ELb0ELb1ELb1ELb1EEEEEEEEEvNT_6ParamsE)
        /*00e0*/ 	.word	0x00000004


	//----- nvinfo : EIATTR_FRAME_SIZE
	.align		4
.L_48:
        /*00e4*/ 	.byte	0x04, 0x11
        /*00e6*/ 	.short	(.L_50 - .L_49)
	.align		4
.L_49:
        /*00e8*/ 	.word	index@(_ZN7cutlass13device_kernelIN5flash19enable_sm80_to_sm89INS1_16FlashAttnFwdSm80INS1_25CollectiveMainloopFwdSm80ILi4ELi1ELb0EN4cute5tupleIJNS5_1CILi128EEENS7_ILi48EEENS7_ILi96EEEEEELi96ENS_10bfloat16_tEfNS_4arch4Sm80ELb1ELb0ELb1ELb1ELb1ELb1ELb1ELb1EEENS1_21CollectiveEpilogueFwdINS6_IJS8_SA_S9_EEENS6_IJNS7_ILi1EEESI_SI_EEESC_SE_Li128ELb1ELb1ELb1ELb0EEENS1_36VarlenDynamicPersistentTileSchedulerILi128ELi48ELi128ELi128ELb1ELb1ELb0ELb1ELb1ELb1EEEEEEEEEvNT_6ParamsE)
        /*00ec*/ 	.word	0x00000000


	//----- nvinfo : EIATTR_REGCOUNT
	.align		4
.L_50:
        /*00f0*/ 	.byte	0x04, 0x2f
        /*00f2*/ 	.short	(.L_52 - .L_51)
	.align		4
.L_51:
        /*00f4*/ 	.word	index@(_ZN7cutlass13device_kernelIN5flash19enable_sm80_to_sm89INS1_16FlashAttnFwdSm80INS1_25CollectiveMainloopFwdSm80ILi4ELi1ELb0EN4cute5tupleIJNS5_1CILi128EEENS7_ILi48EEENS7_ILi96EEEEEELi96ENS_10bfloat16_tEfNS_4arch4Sm80ELb1ELb0ELb1ELb1ELb1ELb0ELb1ELb1EEENS1_21CollectiveEpilogueFwdINS6_IJS8_SA_S9_EEENS6_IJNS7_ILi1EEESI_SI_EEESC_SE_Li128ELb1ELb1ELb1ELb0EEENS1_36VarlenDynamicPersistentTileSchedulerILi128ELi48ELi128ELi128ELb1ELb1ELb0ELb1ELb1ELb1EEEEEEEEEvNT_6ParamsE)
        /*00f8*/ 	.word	0x00000004


	//----- nvinfo : EIATTR_FRAME_SIZE
	.align		4
.L_52:
        /*00fc*/ 	.byte	0x04, 0x11
        /*00fe*/ 	.short	(.L_54 - .L_53)
	.align		4
.L_53:
        /*0100*/ 	.word	index@(_ZN7cutlass13device_kernelIN5flash19enable_sm80_to_sm89INS1_16FlashAttnFwdSm80INS1_25CollectiveMainloopFwdSm80ILi4ELi1ELb0EN4cute5tupleIJNS5_1CILi128EEENS7_ILi48EEENS7_ILi96EEEEEELi96ENS_10bfloat16_tEfNS_4arch4Sm80ELb1ELb0ELb1ELb1ELb1ELb0ELb1ELb1EEENS1_21CollectiveEpilogueFwdINS6_IJS8_SA_S9_EEENS6_IJNS7_ILi1EEESI_SI_EEESC_SE_Li128ELb1ELb1ELb1ELb0EEENS1_36VarlenDynamicPersistentTileSchedulerILi128ELi48ELi128ELi128ELb1ELb1ELb0ELb1ELb1ELb1EEEEEEEEEvNT_6ParamsE)
        /*0104*/ 	.word	0x00000000


	//----- nvinfo : EIATTR_REGCOUNT
	.align		4
.L_54:
        /*0108*/ 	.byte	0x04, 0x2f
        /*010a*/ 	.short	(.L_56 - .L_55)
	.align		4
.L_55:
        /*010c*/ 	.word	index@(_ZN7cutlass13device_kernelIN5flash19enable_sm80_to_sm89INS1_16FlashAttnFwdSm80INS1_25CollectiveMainloopFwdSm80ILi4ELi1ELb0EN4cute5tupleIJNS5_1CILi128EEENS7_ILi64EEENS7_ILi96EEEEEELi96ENS_10bfloat16_tEfNS_4arch4Sm80ELb1ELb0ELb1ELb0ELb1ELb0ELb1ELb1EEENS1_21CollectiveEpilogueFwdINS6_IJS8_SA_S9_EEENS6_IJNS7_ILi1EEESI_SI_EEESC_SE_Li128ELb0ELb1ELb1ELb0EEENS1_30DynamicPersistentTileSchedulerILi128ELi128ELb1ELb1ELb0EEEEEEEEEvNT_6ParamsE)
        /*0110*/ 	.word	0x00000004


	//----- nvinfo : EIATTR_FRAME_SIZE
	.align		4
.L_56:
        /*0114*/ 	.byte	0x04, 0x11
        /*0116*/ 	.short	(.L_58 - .L_57)
	.align		4
.L_57:
        /*0118*/ 	.word	index@(_ZN7cutlass13device_kernelIN5flash19enable_sm80_to_sm89INS1_16FlashAttnFwdSm80INS1_25CollectiveMainloopFwdSm80ILi4ELi1ELb0EN4cute5tupleIJNS5_1CILi128EEENS7_ILi64EEENS7_ILi96EEEEEELi96ENS_10bfloat16_tEfNS_4arch4Sm80ELb1ELb0ELb1ELb0ELb1ELb0ELb1ELb1EEENS1_21CollectiveEpilogueFwdINS6_IJS8_SA_S9_EEENS6_IJNS7_ILi1EEESI_SI_EEESC_SE_Li128ELb0ELb1ELb1ELb0EEENS1_30DynamicPersistentTileSchedulerILi128ELi128ELb1ELb1ELb0EEEEEEEEEvNT_6ParamsE)
        /*011c*/ 	.word	0x00000000


	//----- nvinfo : EIATTR_REGCOUNT
	.align		4
.L_58:
        /*0120*/ 	.byte	0x04, 0x2f
        /*0122*/ 	.short	(.L_60 - .L_59)
	.align		4
.L_59:
        /*0124*/ 	.word	index@(_ZN7cutlass13device_kernelIN5flash19enable_sm80_to_sm89INS1_16FlashAttnFwdSm80INS1_25CollectiveMainloopFwdSm80ILi4ELi1ELb0EN4cute5tupleIJNS5_1CILi128EEENS7_ILi48EEENS7_ILi96EEEEEELi96ENS_10bfloat16_tEfNS_4arch4Sm80ELb0ELb1ELb1ELb1ELb1ELb1ELb1ELb1EEENS1_21CollectiveEpilogueFwdINS6_IJS8_SA_S9_EEENS6_IJNS7_ILi1EEESI_SI_EEESC_SE_Li128ELb1ELb1ELb1ELb0EEENS1_36VarlenDynamicPersistentTileSchedulerILi128ELi48ELi128ELi128ELb1ELb1ELb0ELb1ELb0ELb1EEEEEEEEEvNT_6ParamsE)
        /*0128*/ 	.word	0x00000004


	//----- nvinfo : EIATTR_FRAME_SIZE
	.align		4
.L_60:
        /*012c*/ 	.byte	0x04, 0x11
        /*012e*/ 	.short	(.L_62 - .L_61)
	.align		4
.L_61:
        /*0130*/ 	.word	index@(_ZN7cutlass13device_kernelIN5flash19enable_sm80_to_sm89INS1_16FlashAttnFwdSm80INS1_25CollectiveMainloopFwdSm80ILi4ELi1ELb0EN4cute5tupleIJNS5_1CILi128EEENS7_ILi48EEENS7_ILi96EEEEEELi96ENS_10bfloat16_tEfNS_4arch4Sm80ELb0ELb1ELb1ELb1ELb1ELb1ELb1ELb1EEENS1_21CollectiveEpilogueFwdINS6_IJS8_SA_S9_EEENS6_IJNS7_ILi1EEESI_SI_EEESC_SE_Li128ELb1ELb1ELb1ELb0EEENS1_36VarlenDynamicPersistentTileSchedulerILi128ELi48ELi128ELi128ELb1ELb1ELb0ELb1ELb0ELb1EEEEEEEEEvNT_6ParamsE)
        /*0134*/ 	.word	0x00000000


	//----- nvinfo : EIATTR_REGCOUNT
	.align		4
.L_62:
        /*0138*/ 	.byte	0x04, 0x2f
        /*013a*/ 	.short	(.L_64 - .L_63)
	.align		4
.L_63:
        /*013c*/ 	.word	index@(_ZN7cutlass13device_kernelIN5flash19enable_sm80_to_sm89INS1_16FlashAttnFwdSm80INS1_25CollectiveMainloopFwdSm80ILi4ELi1ELb0EN4cute5tupleIJNS5_1CILi128EEENS7_ILi48EEENS7_ILi96EEEEEELi96ENS_10bfloat16_tEfNS_4arch4Sm80ELb0ELb1ELb1ELb1ELb1ELb0ELb1ELb1EEENS1_21CollectiveEpilogueFwdINS6_IJS8_SA_S9_EEENS6_IJNS7_ILi1EEESI_SI_EEESC_SE_Li128ELb1ELb1ELb1ELb0EEENS1_36VarlenDynamicPersistentTileSchedulerILi128ELi48ELi128ELi128ELb1ELb1ELb0ELb1ELb0ELb1EEEEEEEEEvNT_6ParamsE)
        /*0140*/ 	.word	0x00000004


	//----- nvinfo : EIATTR_FRAME_SIZE
	.align		4
.L_64:
        /*0144*/ 	.byte	0x04, 0x11
        /*0146*/ 	.short	(.L_66 - .L_65)
	.align		4
.L_65:
        /*0148*/ 	.word	index@(_ZN7cutlass13device_kernelIN5flash19enable_sm80_to_sm89INS1_16FlashAttnFwdSm80INS1_25CollectiveMainloopFwdSm80ILi4ELi1ELb0EN4cute5tupleIJNS5_1CILi128EEENS7_ILi48EEENS7_ILi96EEEEEELi96ENS_10bfloat16_tEfNS_4arch4Sm80ELb0ELb1ELb1ELb1ELb1ELb0ELb1ELb1EEENS1_21CollectiveEpilogueFwdINS6_IJS8_SA_S9_EEENS6_IJNS7_ILi1EEESI_SI_EEESC_SE_Li128ELb1ELb1ELb1ELb0EEENS1_36VarlenDynamicPersistentTileSchedulerILi128ELi48ELi128ELi128ELb1ELb1ELb0ELb1ELb0ELb1EEEEEEEEEvNT_6ParamsE)
        /*014c*/ 	.word	0x00000000


	//----- nvinfo : EIATTR_REGCOUNT
	.align		4
.L_66:
        /*0150*/ 	.byte	0x04, 0x2f
        /*0152*/ 	.short	(.L_68 - .L_67)
	.align		4
.L_67:
        /*0154*/ 	.word	index@(_ZN7cutlass13device_kernelIN5flash19enable_sm80_to_sm89INS1_16FlashAttnFwdSm80INS1_25CollectiveMainloopFwdSm80ILi4ELi1ELb0EN4cute5tupleIJNS5_1CILi128EEENS7_ILi48EEENS7_ILi96EEEEEELi96ENS_10bfloat16_tEfNS_4arch4Sm80ELb0ELb1ELb1ELb0ELb1ELb0ELb1ELb1EEENS1_21CollectiveEpilogueFwdINS6_IJS8_SA_S9_EEENS6_IJNS7_ILi1EEESI_SI_EEESC_SE_Li128ELb0ELb1ELb1ELb0EEENS1_19SingleTileSchedulerILb0ELb1ELb1ELi128EEEEEEEEEvNT_6ParamsE)
        /*0158*/ 	.word	0x00000004


	//----- nvinfo : EIATTR_FRAME_SIZE
	.align		4
.L_68:
        /*015c*/ 	.byte	0x04, 0x11
        /*015e*/ 	.short	(.L_70 - .L_69)
	.align		4
.L_69:
        /*0160*/ 	.word	index@(_ZN7cutlass13device_kernelIN5flash19enable_sm80_to_sm89INS1_16FlashAttnFwdSm80INS1_25CollectiveMainloopFwdSm80ILi4ELi1ELb0EN4cute5tupleIJNS5_1CILi128EEENS7_ILi48EEENS7_ILi96EEEEEELi96ENS_10bfloat16_tEfNS_4arch4Sm80ELb0ELb1ELb1ELb0ELb1ELb0ELb1ELb1EEENS1_21CollectiveEpilogueFwdINS6_IJS8_SA_S9_EEENS6_IJNS7_ILi1EEESI_SI_EEESC_SE_Li128ELb0ELb1ELb1ELb0EEENS1_19SingleTileSchedulerILb0ELb1ELb1ELi128EEEEEEEEEvNT_6ParamsE)
        /*0164*/ 	.word	0x00000000


	//----- nvinfo : EIATTR_REGCOUNT
	.align		4
.L_70:
        /*0168*/ 	.byte	0x04, 0x2f
        /*016a*/ 	.short	(.L_72 - .L_71)
	.align		4
.L_71:
        /*016c*/ 	.word	index@(_ZN7cutlass13device_kernelIN5flash19enable_sm80_to_sm89INS1_16FlashAttnFwdSm80INS1_25CollectiveMainloopFwdSm80ILi4ELi1ELb0EN4cute5tupleIJNS5_1CILi128EEENS7_ILi48EEENS7_ILi96EEEEEELi96ENS_10bfloat16_tEfNS_4arch4Sm80ELb0ELb0ELb1ELb1ELb1ELb1ELb1ELb1EEENS1_21CollectiveEpilogueFwdINS6_IJS8_SA_S9_EEENS6_IJNS7_ILi1EEESI_SI_EEESC_SE_Li128ELb1ELb1ELb1ELb0EEENS1_36VarlenDynamicPersistentTileSchedulerILi128ELi48ELi128ELi128ELb1ELb1ELb0ELb0ELb1ELb1EEEEEEEEEvNT_6ParamsE)
        /*0170*/ 	.word	0x00000004


	//----- nvinfo : EIATTR_FRAME_SIZE
	.align		4
.L_72:
        /*0174*/ 	.byte	0x04, 0x11
        /*0176*/ 	.short	(.L_74 - .L_73)
	.align		4
.L_73:
        /*0178*/ 	.word	index@(_ZN7cutlass13device_kernelIN5flash19enable_sm80_to_sm89INS1_16FlashAttnFwdSm80INS1_25CollectiveMainloopFwdSm80ILi4ELi1ELb0EN4cute5tupleIJNS5_1CILi128EEENS7_ILi48EEENS7_ILi96EEEEEELi96ENS_10bfloat16_tEfNS_4arch4Sm80ELb0ELb0ELb1ELb1ELb1ELb1ELb1ELb1EEENS1_21CollectiveEpilogueFwdINS6_IJS8_SA_S9_EEENS6_IJNS7_ILi1EEESI_SI_EEESC_SE_Li128ELb1ELb1ELb1ELb0EEENS1_36VarlenDynamicPersistentTileSchedulerILi128ELi48ELi128ELi128ELb1ELb1ELb0ELb0ELb1ELb1EEEEEEEEEvNT_6ParamsE)
        /*017c*/ 	.word	0x00000000


	//----- nvinfo : EIATTR_REGCOUNT
	.align		4
.L_74:
        /*0180*/ 	.byte	0x04, 0x2f
        /*0182*/ 	.short	(.L_76 - .L_75)
	.align		4
.L_75:
        /*0184*/ 	.word	index@(_ZN7cutlass13device_kernelIN5flash19enable_sm80_to_sm89INS1_16FlashAttnFwdSm80INS1_25CollectiveMainloopFwdSm80ILi4ELi1ELb0EN4cute5tupleIJNS5_1CILi128EEENS7_ILi48EEENS7_ILi96EEEEEELi96ENS_10bfloat16_tEfNS_4arch4Sm80ELb0ELb0ELb1ELb1ELb1ELb0ELb1ELb1EEENS1_21CollectiveEpilogueFwdINS6_IJS8_SA_S9_EEENS6_IJNS7_ILi1EEESI_SI_EEESC_SE_Li128ELb1ELb1ELb1ELb0EEENS1_36VarlenDynamicPersistentTileSchedulerILi128ELi48ELi128ELi128ELb1ELb1ELb0ELb0ELb1ELb1EEEEEEEEEvNT_6ParamsE)
        /*0188*/ 	.word	0x00000004


	//----- nvinfo : EIATTR_FRAME_SIZE
	.align		4
.L_76:
        /*018c*/ 	.byte	0x04, 0x11
        /*018e*/ 	.short	(.L_78 - .L_77)
	.align		4
.L_77:
        /*0190*/ 	.word	index@(_ZN7cutlass13device_kernelIN5flash19enable_sm80_to_sm89INS1_16FlashAttnFwdSm80INS1_25CollectiveMainloopFwdSm80ILi4ELi1ELb0EN4cute5tupleIJNS5_1CILi128EEENS7_ILi48EEENS7_ILi96EEEEEELi96ENS_10bfloat16_tEfNS_4arch4Sm80ELb0ELb0ELb1ELb1ELb1ELb0ELb1ELb1EEENS1_21CollectiveEpilogueFwdINS6_IJS8_SA_S9_EEENS6_IJNS7_ILi1EEESI_SI_EEESC_SE_Li128ELb1ELb1ELb1ELb0EEENS1_36VarlenDynamicPersistentTileSchedulerILi128ELi48ELi128ELi128ELb1ELb1ELb0ELb0ELb1ELb1EEEEEEEEEvNT_6ParamsE)
        /*0194*/ 	.word	0x00000000


	//----- nvinfo : EIATTR_REGCOUNT
	.align		4
.L_78:
        /*0198*/ 	.byte	0x04, 0x2f
        /*019a*/ 	.short	(.L_80 - .L_79)
	.align		4
.L_79:
        /*019c*/ 	.word	index@(_ZN7cutlass13device_kernelIN5flash19enable_sm80_to_sm89INS1_16FlashAttnFwdSm80INS1_25CollectiveMainloopFwdSm80ILi4ELi1ELb0EN4cute5tupleIJNS5_1CILi128EEENS7_ILi64EEENS7_ILi96EEEEEELi96ENS_10bfloat16_tEfNS_4arch4Sm80ELb0ELb0ELb1ELb0ELb1ELb0ELb1ELb1EEENS1_21CollectiveEpilogueFwdINS6_IJS8_SA_S9_EEENS6_IJNS7_ILi1EEESI_SI_EEESC_SE_Li128ELb0ELb1ELb1ELb0EEENS1_19SingleTileSchedulerILb0ELb1ELb1ELi128EEEEEEEEEvNT_6ParamsE)
        /*01a0*/ 	.word	0x00000004


	//----- nvinfo : EIATTR_FRAME_SIZE
	.align		4
.L_80:
        /*01a4*/ 	.byte	0x04, 0x11
        /*01a6*/ 	.short	(.L_82 - .L_81)
	.align		4
.L_81:
        /*01a8*/ 	.word	index@(_ZN7cutlass13device_kernelIN5flash19enable_sm80_to_sm89INS1_16FlashAttnFwdSm80INS1_25CollectiveMainloopFwdSm80ILi4ELi1ELb0EN4cute5tupleIJNS5_1CILi128EEENS7_ILi64EEENS7_ILi96EEEEEELi96ENS_10bfloat16_tEfNS_4arch4Sm80ELb0ELb0ELb1ELb0ELb1ELb0ELb1ELb1EEENS1_21CollectiveEpilogueFwdINS6_IJS8_SA_S9_EEENS6_IJNS7_ILi1EEESI_SI_EEESC_SE_Li128ELb0ELb1ELb1ELb0EEENS1_19SingleTileSchedulerILb0ELb1ELb1ELi128EEEEEEEEEvNT_6ParamsE)
        /*01ac*/ 	.word	0x00000000


	//----- nvinfo : EIATTR_MIN_STACK_SIZE
	.align		4
.L_82:
        /*01b0*/ 	.byte	0x04, 0x12
        /*01b2*/ 	.short	(.L_84 - .L_83)
	.align		4
.L_83:
        /*01b4*/ 	.word	index@(_ZN7cutlass13device_kernelIN5flash19enable_sm80_to_sm89INS1_16FlashAttnFwdSm80INS1_25CollectiveMainloopFwdSm80ILi4ELi1ELb0EN4cute5tupleIJNS5_1CILi128EEENS7_ILi64EEENS7_ILi96EEEEEELi96ENS_10bfloat16_tEfNS_4arch4Sm80ELb0ELb0ELb1ELb0ELb1ELb0ELb1ELb1EEENS1_21CollectiveEpilogueFwdINS6_IJS8_SA_S9_EEENS6_IJNS7_ILi1EEESI_SI_EEESC_SE_Li128ELb0ELb1ELb1ELb0EEENS1_19SingleTileSchedulerILb0ELb1ELb1ELi128EEEEEEEEEvNT_6ParamsE)
        /*01b8*/ 	.word	0x00000000


	//----- nvinfo : EIATTR_MIN_STACK_SIZE
	.align		4
.L_84:
        /*01bc*/ 	.byte	0x04, 0x12
        /*01be*/ 	.short	(.L_86 - .L_85)
	.align		4
.L_85:
        /*01c0*/ 	.word	index@(_ZN7cutlass13device_kernelIN5flash19enable_sm80_to_sm89INS1_16FlashAttnFwdSm80INS1_25CollectiveMainloopFwdSm80ILi4ELi1ELb0EN4cute5tupleIJNS5_1CILi128EEENS7_ILi48EEENS7_ILi96EEEEEELi96ENS_10bfloat16_tEfNS_4arch4Sm80ELb0ELb0ELb1ELb1ELb1ELb0ELb1ELb1EEENS1_21CollectiveEpilogueFwdINS6_IJS8_SA_S9_EEENS6_IJNS7_ILi1EEESI_SI_EEESC_SE_Li128ELb1ELb1ELb1ELb0EEENS1_36VarlenDynamicPersistentTileSchedulerILi128ELi48ELi128ELi128ELb1ELb1ELb0ELb0ELb1ELb1EEEEEEEEEvNT_6ParamsE)
        /*01c4*/ 	.word	0x00000000


	//----- nvinfo : EIATTR_MIN_STACK_SIZE
	.align		4
.L_86:
        /*01c8*/ 	.byte	0x04, 0x12
        /*01ca*/ 	.short	(.L_88 - .L_87)
	.align		4
.L_87:
        /*01cc*/ 	.word	index@(_ZN7cutlass13device_kernelIN5flash19enable_sm80_to_sm89INS1_16FlashAttnFwdSm80INS1_25CollectiveMainloopFwdSm80ILi4ELi1ELb0EN4cute5tupleIJNS5_1CILi128EEENS7_ILi48EEENS7_ILi96EEEEEELi96ENS_10bfloat16_tEfNS_4arch4Sm80ELb0ELb0ELb1ELb1ELb1ELb1ELb1ELb1EEENS1_21CollectiveEpilogueFwdINS6_IJS8_SA_S9_EEENS6_IJNS7_ILi1EEESI_SI_EEESC_SE_Li128ELb1ELb1ELb1ELb0EEENS1_36VarlenDynamicPersistentTileSchedulerILi128ELi48ELi128ELi128ELb1ELb1ELb0ELb0ELb1ELb1EEEEEEEEEvNT_6ParamsE)
        /*01d0*/ 	.word	0x00000000


	//----- nvinfo : EIATTR_MIN_STACK_SIZE
	.align		4
.L_88:
        /*01d4*/ 	.byte	0x04, 0x12
        /*01d6*/ 	.short	(.L_90 - .L_89)
	.align		4
.L_89:
        /*01d8*/ 	.word	index@(_ZN7cutlass13device_kernelIN5flash19enable_sm80_to_sm89INS1_16FlashAttnFwdSm80INS1_25CollectiveMainloopFwdSm80ILi4ELi1ELb0EN4cute5tupleIJNS5_1CILi128EEENS7_ILi48EEENS7_ILi96EEEEEELi96ENS_10bfloat16_tEfNS_4arch4Sm80ELb0ELb1ELb1ELb0ELb1ELb0ELb1ELb1EEENS1_21CollectiveEpilogueFwdINS6_IJS8_SA_S9_EEENS6_IJNS7_ILi1EEESI_SI_EEESC_SE_Li128ELb0ELb1ELb1ELb0EEENS1_19SingleTileSchedulerILb0ELb1ELb1ELi128EEEEEEEEEvNT_6ParamsE)
        /*01dc*/ 	.word	0x00000000


	//----- nvinfo : EIATTR_MIN_STACK_SIZE
	.align		4
.L_90:
        /*01e0*/ 	.byte	0x04, 0x12
        /*01e2*/ 	.short	(.L_92 - .L_91)
	.align		4
.L_91:
        /*01e4*/ 	.word	index@(_ZN7cutlass13device_kernelIN5flash19enable_sm80_to_sm89INS1_16FlashAttnFwdSm80INS1_25CollectiveMainloopFwdSm80ILi4ELi1ELb0EN4cute5tupleIJNS5_1CILi128EEENS7_ILi48EEENS7_ILi96EEEEEELi96ENS_10bfloat16_tEfNS_4arch4Sm80ELb0ELb1ELb1ELb1ELb1ELb0ELb1ELb1EEENS1_21CollectiveEpilogueFwdINS6_IJS8_SA_S9_EEENS6_IJNS7_ILi1EEESI_SI_EEESC_SE_Li128ELb1ELb1ELb1ELb0EEENS1_36VarlenDynamicPersistentTileSchedulerILi128ELi48ELi128ELi128ELb1ELb1ELb0ELb1ELb0ELb1EEEEEEEEEvNT_6ParamsE)
        /*01e8*/ 	.word	0x00000000


	//----- nvinfo : EIATTR_MIN_STACK_SIZE
	.align		4
.L_92:
        /*01ec*/ 	.byte	0x04, 0x12
        /*01ee*/ 	.short	(.L_94 - .L_93)
	.align		4
.L_93:
        /*01f0*/ 	.word	index@(_ZN7cutlass13device_kernelIN5flash19enable_sm80_to_sm89INS1_16FlashAttnFwdSm80INS1_25CollectiveMainloopFwdSm80ILi4ELi1ELb0EN4cute5tupleIJNS5_1CILi128EEENS7_ILi48EEENS7_ILi96EEEEEELi96ENS_10bfloat16_tEfNS_4arch4Sm80ELb0ELb1ELb1ELb1ELb1ELb1ELb1ELb1EEENS1_21CollectiveEpilogueFwdINS6_IJS8_SA_S9_EEENS6_IJNS7_ILi1EEESI_SI_EEESC_SE_Li128ELb1ELb1ELb1ELb0EEENS1_36VarlenDynamicPersistentTileSchedulerILi128ELi48ELi128ELi128ELb1ELb1ELb0ELb1ELb0ELb1EEEEEEEEEvNT_6ParamsE)
        /*01f4*/ 	.word	0x00000000


	//----- nvinfo : EIATTR_MIN_STACK_SIZE
	.align		4
.L_94:
        /*01f8*/ 	.byte	0x04, 0x12
        /*01fa*/ 	.short	(.L_96 - .L_95)
	.align		4
.L_95:
        /*01fc*/ 	.word	index@(_ZN7cutlass13device_kernelIN5flash19enable_sm80_to_sm89INS1_16FlashAttnFwdSm80INS1_25CollectiveMainloopFwdSm80ILi4ELi1ELb0EN4cute5tupleIJNS5_1CILi128EEENS7_ILi64EEENS7_ILi96EEEEEELi96ENS_10bfloat16_tEfNS_4arch4Sm80ELb1ELb0ELb1ELb0ELb1ELb0ELb1ELb1EEENS1_21CollectiveEpilogueFwdINS6_IJS8_SA_S9_EEENS6_IJNS7_ILi1EEESI_SI_EEESC_SE_Li128ELb0ELb1ELb1ELb0EEENS1_30DynamicPersistentTileSchedulerILi128ELi128ELb1ELb1ELb0EEEEEEEEEvNT_6ParamsE)
        /*0200*/ 	.word	0x00000000


	//----- nvinfo : EIATTR_MIN_STACK_SIZE
	.align		4
.L_96:
        /*0204*/ 	.byte	0x04, 0x12
        /*0206*/ 	.short	(.L_98 - .L_97)
	.align		4
.L_97:
        /*0208*/ 	.word	index@(_ZN7cutlass13device_kernelIN5flash19enable_sm80_to_sm89INS1_16FlashAttnFwdSm80INS1_25CollectiveMainloopFwdSm80ILi4ELi1ELb0EN4cute5tupleIJNS5_1CILi128EEENS7_ILi48EEENS7_ILi96EEEEEELi96ENS_10bfloat16_tEfNS_4arch4Sm80ELb1ELb0ELb1ELb1ELb1ELb0ELb1ELb1EEENS1_21CollectiveEpilogueFwdINS6_IJS8_SA_S9_EEENS6_IJNS7_ILi1EEESI_SI_EEESC_SE_Li128ELb1ELb1ELb1ELb0EEENS1_36VarlenDynamicPersistentTileSchedulerILi128ELi48ELi128ELi128ELb1ELb1ELb0ELb1ELb1ELb1EEEEEEEEEvNT_6ParamsE)
        /*020c*/ 	.word	0x00000000


	//----- nvinfo : EIATTR_MIN_STACK_SIZE
	.align		4
.L_98:
        /*0210*/ 	.byte	0x04, 0x12
        /*0212*/ 	.short	(.L_100 - .L_99)
	.align		4
.L_99:
        /*0214*/ 	.word	index@(_ZN7cutlass13device_kernelIN5flash19enable_sm80_to_sm89INS1_16FlashAttnFwdSm80INS1_25CollectiveMainloopFwdSm80ILi4ELi1ELb0EN4cute5tupleIJNS5_1CILi128EEENS7_ILi48EEENS7_ILi96EEEEEELi96ENS_10bfloat16_tEfNS_4arch4Sm80ELb1ELb0ELb1ELb1ELb1ELb1ELb1ELb1EEENS1_21CollectiveEpilogueFwdINS6_IJS8_SA_S9_EEENS6_IJNS7_ILi1EEESI_SI_EEESC_SE_Li128ELb1ELb1ELb1ELb0EEENS1_36VarlenDynamicPersistentTileSchedulerILi128ELi48ELi128ELi128ELb1ELb1ELb0ELb1ELb1ELb1EEEEEEEEEvNT_6ParamsE)
        /*0218*/ 	.word	0x00000000


	//----- nvinfo : EIATTR_MIN_STACK_SIZE
	.align		4
.L_100:
        /*021c*/ 	.byte	0x04, 0x12
        /*021e*/ 	.short	(.L_102 - .L_101)
	.align		4
.L_101:
        /*0220*/ 	.word	index@(_ZN7cutlass13device_kernelIN5flash19enable_sm80_to_sm89INS1_16FlashAttnFwdSm80INS1_25CollectiveMainloopFwdSm80ILi4ELi1ELb0EN4cute5tupleIJNS5_1CILi128EEENS7_ILi64EEENS7_ILi96EEEEEELi96ENS_10bfloat16_tEfNS_4arch4Sm80ELb0ELb0ELb0ELb0ELb1ELb0ELb1ELb1EEENS1_21CollectiveEpilogueFwdINS6_IJS8_SA_S9_EEENS6_IJNS7_ILi1EEESI_SI_EEESC_SE_Li128ELb0ELb1ELb1ELb0EEENS1_19SingleTileSchedulerILb0ELb1ELb1ELi128EEEEEEEEEvNT_6ParamsE)
        /*0224*/ 	.word	0x00000000


	//----- nvinfo : EIATTR_MIN_STACK_SIZE
	.align		4
.L_102:
        /*0228*/ 	.byte	0x04, 0x12
        /*022a*/ 	.short	(.L_104 - .L_103)
	.align		4
.L_103:
        /*022c*/ 	.word	index@(_ZN7cutlass13device_kernelIN5flash19enable_sm80_to_sm89INS1_16FlashAttnFwdSm80INS1_25CollectiveMainloopFwdSm80ILi4ELi1ELb0EN4cute5tupleIJNS5_1CILi128EEENS7_ILi48EEENS7_ILi96EEEEEELi96ENS_10bfloat16_tEfNS_4arch4Sm80ELb0ELb0ELb0ELb1ELb1ELb0ELb1ELb1EEENS1_21CollectiveEpilogueFwdINS6_IJS8_SA_S9_EEENS6_IJNS7_ILi1EEESI_SI_EEESC_SE_Li128ELb1ELb1ELb1ELb0EEENS1_36VarlenDynamicPersistentTileSchedulerILi128ELi48ELi128ELi128ELb1ELb1ELb0ELb0ELb1ELb1EEEEEEEEEvNT_6ParamsE)
        /*0230*/ 	.word	0x00000000


	//----- nvinfo : EIATTR_MIN_STACK_SIZE
	.align		4
.L_104:
        /*0234*/ 	.byte	0x04, 0x12
        /*0236*/ 	.short	(.L_106 - .L_105)
	.align		4
.L_105:
        /*0238*/ 	.word	index@(_ZN7cutlass13device_kernelIN5flash19enable_sm80_to_sm89INS1_16FlashAttnFwdSm80INS1_25CollectiveMainloopFwdSm80ILi4ELi1ELb0EN4cute5tupleIJNS5_1CILi128EEENS7_ILi48EEENS7_ILi96EEEEEELi96ENS_10bfloat16_tEfNS_4arch4Sm80ELb0ELb0ELb0ELb1ELb1ELb1ELb1ELb1EEENS1_21CollectiveEpilogueFwdINS6_IJS8_SA_S9_EEENS6_IJNS7_ILi1EEESI_SI_EEESC_SE_Li128ELb1ELb1ELb1ELb0EEENS1_36VarlenDynamicPersistentTileSchedulerILi128ELi48ELi128ELi128ELb1ELb1ELb0ELb0ELb1ELb1EEEEEEEEEvNT_6ParamsE)
        /*023c*/ 	.word	0x00000000


	//----- nvinfo : EIATTR_MIN_STACK_SIZE
	.align		4
.L_106:
        /*0240*/ 	.byte	0x04, 0x12
        /*0242*/ 	.short	(.L_108 - .L_107)
	.align		4
.L_107:
        /*0244*/ 	.word	index@(_ZN7cutlass13device_kernelIN5flash19enable_sm80_to_sm89INS1_16FlashAttnFwdSm80INS1_25CollectiveMainloopFwdSm80ILi4ELi1ELb0EN4cute5tupleIJNS5_1CILi128EEENS7_ILi48EEENS7_ILi96EEEEEELi96ENS_10bfloat16_tEfNS_4arch4Sm80ELb0ELb1ELb0ELb0ELb1ELb0ELb1ELb1EEENS1_21CollectiveEpilogueFwdINS6_IJS8_SA_S9_EEENS6_IJNS7_ILi1EEESI_SI_EEESC_SE_Li128ELb0ELb1ELb1ELb0EEENS1_19SingleTileSchedulerILb0ELb1ELb1ELi128EEEEEEEEEvNT_6ParamsE)
        /*0248*/ 	.word	0x00000000


	//----- nvinfo : EIATTR_MIN_STACK_SIZE
	.align		4
.L_108:
        /*024c*/ 	.byte	0x04, 0x12
        /*024e*/ 	.short	(.L_110 - .L_109)
	.align		4
.L_109:
        /*0250*/ 	.word	index@(_ZN7cutlass13device_kernelIN5flash19enable_sm80_to_sm89INS1_16FlashAttnFwdSm80INS1_25CollectiveMainloopFwdSm80ILi4ELi1ELb0EN4cute5tupleIJNS5_1CILi128EEENS7_ILi48EEENS7_ILi96EEEEEELi96ENS_10bfloat16_tEfNS_4arch4Sm80ELb0ELb1ELb0ELb1ELb1ELb0ELb1ELb1EEENS1_21CollectiveEpilogueFwdINS6_IJS8_SA_S9_EEENS6_IJNS7_ILi1EEESI_SI_EEESC_SE_Li128ELb1ELb1ELb1ELb0EEENS1_36VarlenDynamicPersistentTileSchedulerILi128ELi48ELi128ELi128ELb1ELb1ELb0ELb1ELb0ELb1EEEEEEEEEvNT_6ParamsE)
        /*0254*/ 	.word	0x00000000


	//----- nvinfo : EIATTR_MIN_STACK_SIZE
	.align		4
.L_110:
        /*0258*/ 	.byte	0x04, 0x12
        /*025a*/ 	.short	(.L_112 - .L_111)
	.align		4
.L_111:
        /*025c*/ 	.word	index@(_ZN7cutlass13device_kernelIN5flash19enable_sm80_to_sm89INS1_16FlashAttnFwdSm80INS1_25CollectiveMainloopFwdSm80ILi4ELi1ELb0EN4cute5tupleIJNS5_1CILi128EEENS7_ILi48EEENS7_ILi96EEEEEELi96ENS_10bfloat16_tEfNS_4arch4Sm80ELb0ELb1ELb0ELb1ELb1ELb1ELb1ELb1EEENS1_21CollectiveEpilogueFwdINS6_IJS8_SA_S9_EEENS6_IJNS7_ILi1EEESI_SI_EEESC_SE_Li128ELb1ELb1ELb1ELb0EEENS1_36VarlenDynamicPersistentTileSchedulerILi128ELi48ELi128ELi128ELb1ELb1ELb0ELb1ELb0ELb1EEEEEEEEEvNT_6ParamsE)
        /*0260*/ 	.word	0x00000000


	//----- nvinfo : EIATTR_MIN_STACK_SIZE
	.align		4
.L_112:
        /*0264*/ 	.byte	0x04, 0x12
        /*0266*/ 	.short	(.L_114 - .L_113)
	.align		4
.L_113:
        /*0268*/ 	.word	index@(_ZN7cutlass13device_kernelIN5flash19enable_sm80_to_sm89INS1_16FlashAttnFwdSm80INS1_25CollectiveMainloopFwdSm80ILi4ELi1ELb0EN4cute5tupleIJNS5_1CILi128EEENS7_ILi64EEENS7_ILi96EEEEEELi96ENS_10bfloat16_tEfNS_4arch4Sm80ELb1ELb0ELb0ELb0ELb1ELb0ELb1ELb1EEENS1_21CollectiveEpilogueFwdINS6_IJS8_SA_S9_EEENS6_IJNS7_ILi1EEESI_SI_EEESC_SE_Li128ELb0ELb1ELb1ELb0EEENS1_30DynamicPersistentTileSchedulerILi128ELi128ELb1ELb1ELb0EEEEEEEEEvNT_6ParamsE)
        /*026c*/ 	.word	0x00000000


	//----- nvinfo : EIATTR_MIN_STACK_SIZE
	.align		4
.L_114:
        /*0270*/ 	.byte	0x04, 0x12
        /*0272*/ 	.short	(.L_116 - .L_115)
	.align		4
.L_115:
        /*0274*/ 	.word	index@(_ZN7cutlass13device_kernelIN5flash19enable_sm80_to_sm89INS1_16FlashAttnFwdSm80INS1_25CollectiveMainloopFwdSm80ILi4ELi1ELb0EN4cute5tupleIJNS5_1CILi128EEENS7_ILi48EEENS7_ILi96EEEEEELi96ENS_10bfloat16_tEfNS_4arch4Sm80ELb1ELb0ELb0ELb1ELb1ELb0ELb1ELb1EEENS1_21CollectiveEpilogueFwdINS6_IJS8_SA_S9_EEENS6_IJNS7_ILi1EEESI_SI_EEESC_SE_Li128ELb1ELb1ELb1ELb0EEENS1_36VarlenDynamicPersistentTileSchedulerILi128ELi48ELi128ELi128ELb1ELb1ELb0ELb1ELb1ELb1EEEEEEEEEvNT_6ParamsE)
        /*0278*/ 	.word	0x00000000


	//----- nvinfo : EIATTR_MIN_STACK_SIZE
	.align		4
.L_116:
        /*027c*/ 	.byte	0x04, 0x12
        /*027e*/ 	.short	(.L_118 - .L_117)
	.align		4
.L_117:
        /*0280*/ 	.word	index@(_ZN7cutlass13device_kernelIN5flash19enable_sm80_to_sm89INS1_16FlashAttnFwdSm80INS1_25CollectiveMainloopFwdSm80ILi4ELi1ELb0EN4cute5tupleIJNS5_1CILi128EEENS7_ILi48EEENS7_ILi96EEEEEELi96ENS_10bfloat16_tEfNS_4arch4Sm80ELb1ELb0ELb0ELb1ELb1ELb1ELb1ELb1EEENS1_21CollectiveEpilogueFwdINS6_IJS8_SA_S9_EEENS6_IJNS7_ILi1EEESI_SI_EEESC_SE_Li128ELb1ELb1ELb1ELb0EEENS1_36VarlenDynamicPersistentTileSchedulerILi128ELi48ELi128ELi128ELb1ELb1ELb0ELb1ELb1ELb1EEEEEEEEEvNT_6ParamsE)
        /*0284*/ 	.word	0x00000000
.L_118:


//--------------------- .nv.compat                --------------------------
	.section	.nv.compat,"",@"SHT_CUDA_COMPAT_INFO"
	.align	4
        /*0000*/ 	.byte	0x02, 0x09, 0x01, 0x00, 0x02, 0x02, 0x01, 0x00, 0x02, 0x05, 0x05, 0x00, 0x03, 0x07, 0x01, 0x01
        /*0010*/ 	.byte	0x02, 0x03, 0x00, 0x00, 0x02, 0x06, 0x01, 0x00, 0x04, 0x0b, 0x08, 0x00, 0x00, 0x00, 0x00, 0x00
        /*0020*/ 	.byte	0x00, 0x00, 0x00, 0x00


//--------------------- .nv.info._ZN7cutlass13device_kernelIN5flash19enable_sm80_to_sm89INS1_16FlashAttnFwdSm80INS1_25CollectiveMainloopFwdSm80ILi4ELi1ELb0EN4cute5tupleIJNS5_1CILi128EEENS7_ILi64EEENS7_ILi96EEEEEELi96ENS_10bfloat16_tEfNS_4arch4Sm80ELb0ELb0ELb1ELb0ELb1ELb0ELb1ELb1EEENS1_21CollectiveEpilogueFwdINS6_IJS8_SA_S9_EEENS6_IJNS7_ILi1EEESI_SI_EEESC_SE_Li128ELb0ELb1ELb1ELb0EEENS1_19SingleTileSchedulerILb0ELb1ELb1ELi128EEEEEEEEEvNT_6ParamsE --------------------------
	.section	.nv.info._ZN7cutlass13device_kernelIN5flash19enable_sm80_to_sm89INS1_16FlashAttnFwdSm80INS1_25CollectiveMainloopFwdSm80ILi4ELi1ELb0EN4cute5tupleIJNS5_1CILi128EEENS7_ILi64EEENS7_ILi96EEEEEELi96ENS_10bfloat16_tEfNS_4arch4Sm80ELb0ELb0ELb1ELb0ELb1ELb0ELb1ELb1EEENS1_21CollectiveEpilogueFwdINS6_IJS8_SA_S9_EEENS6_IJNS7_ILi1EEESI_SI_EEESC_SE_Li128ELb0ELb1ELb1ELb0EEENS1_19SingleTileSchedulerILb0ELb1ELb1ELi128EEEEEEEEEvNT_6ParamsE,"",@"SHT_CUDA_INFO"
	.sectionflags	@""
	.align	4


	//----- nvinfo : EIATTR_CUDA_API_VERSION
	.align		4
        /*0000*/ 	.byte	0x04, 0x37
        /*0002*/ 	.short	(.L_120 - .L_119)
.L_119:
        /*0004*/ 	.word	0x00000082


	//----- nvinfo : EIATTR_KPARAM_INFO
	.align		4
.L_120:
        /*0008*/ 	.byte	0x04, 0x17
        /*000a*/ 	.short	(.L_122 - .L_121)
.L_121:
        /*000c*/ 	.word	0x00000000
        /*0010*/ 	.short	0x0000
        /*0012*/ 	.short	0x0000
        /*0014*/ 	.byte	0x00, 0xf0, 0x61, 0x10


	//----- nvinfo : EIATTR_SPARSE_MMA_MASK
	.align		4
.L_122:
        /*0018*/ 	.byte	0x03, 0x50
        /*001a*/ 	.short	0x0000


	//----- nvinfo : EIATTR_MAXREG_COUNT
	.align		4
        /*001c*/ 	.byte	0x03, 0x1b
        /*001e*/ 	.short	0x00ff


	//----- nvinfo : EIATTR_MERCURY_ISA_VERSION
	.align		4
        /*0020*/ 	.byte	0x03, 0x5f
        /*0022*/ 	.short	0x0101


	//----- nvinfo : EIATTR_EXIT_INSTR_OFFSETS
	.align		4
        /*0024*/ 	.byte	0x04, 0x1c
        /*0026*/ 	.short	(.L_124 - .L_123)


	//   ....[0]....
.L_123:
        /*0028*/ 	.word	0x00000010


	//----- nvinfo : EIATTR_MAX_THREADS
	.align		4
.L_124:
        /*002c*/ 	.byte	0x04, 0x05
        /*002e*/ 	.short	(.L_126 - .L_125)
.L_125:
        /*0030*/ 	.word	0x00000080
        /*0034*/ 	.word	0x00000001
        /*0038*/ 	.word	0x00000001


	//----- nvinfo : EIATTR_CBANK_PARAM_SIZE
	.align		4
.L_126:
        /*003c*/ 	.byte	0x03, 0x19
        /*003e*/ 	.short	0x0418


	//----- nvinfo : EIATTR_PARAM_CBANK
	.align		4
        /*0040*/ 	.byte	0x04, 0x0a
        /*0042*/ 	.short	(.L_128 - .L_127)
	.align		4
.L_127:
        /*0044*/ 	.word	index@(.nv.constant0._ZN7cutlass13device_kernelIN5flash19enable_sm80_to_sm89INS1_16FlashAttnFwdSm80INS1_25CollectiveMainloopFwdSm80ILi4ELi1ELb0EN4cute5tupleIJNS5_1CILi128EEENS7_ILi64EEENS7_ILi96EEEEEELi96ENS_10bfloat16_tEfNS_4arch4Sm80ELb0ELb0ELb1ELb0ELb1ELb0ELb1ELb1EEENS1_21CollectiveEpilogueFwdINS6_IJS8_SA_S9_EEENS6_IJNS7_ILi1EEESI_SI_EEESC_SE_Li128ELb0ELb1ELb1ELb0EEENS1_19SingleTileSchedulerILb0ELb1ELb1ELi128EEEEEEEEEvNT_6ParamsE)
        /*0048*/ 	.short	0x0210
        /*004a*/ 	.short	0x0418


	//----- nvinfo : EIATTR_SW_WAR
	.align		4
.L_128:
        /*004c*/ 	.byte	0x04, 0x36
        /*004e*/ 	.short	(.L_130 - .L_129)
.L_129:
        /*0050*/ 	.word	0x00000008
.L_130:


//--------------------- .nv.info._ZN7cutlass13device_kernelIN5flash19enable_sm80_to_sm89INS1_16FlashAttnFwdSm80INS1_25CollectiveMainloopFwdSm80ILi4ELi1ELb0EN4cute5tupleIJNS5_1CILi128EEENS7_ILi48EEENS7_ILi96EEEEEELi96ENS_10bfloat16_tEfNS_4arch4Sm80ELb0ELb0ELb1ELb1ELb1ELb0ELb1ELb1EEENS1_21CollectiveEpilogueFwdINS6_IJS8_SA_S9_EEENS6_IJNS7_ILi1EEESI_SI_EEESC_SE_Li128ELb1ELb1ELb1ELb0EEENS1_36VarlenDynamicPersistentTileSchedulerILi128ELi48ELi128ELi128ELb1ELb1ELb0ELb0ELb1ELb1EEEEEEEEEvNT_6ParamsE --------------------------
	.section	.nv.info._ZN7cutlass13device_kernelIN5flash19enable_sm80_to_sm89INS1_16FlashAttnFwdSm80INS1_25CollectiveMainloopFwdSm80ILi4ELi1ELb0EN4cute5tupleIJNS5_1CILi128EEENS7_ILi48EEENS7_ILi96EEEEEELi96ENS_10bfloat16_tEfNS_4arch4Sm80ELb0ELb0ELb1ELb1ELb1ELb0ELb1ELb1EEENS1_21CollectiveEpilogueFwdINS6_IJS8_SA_S9_EEENS6_IJNS7_ILi1EEESI_SI_EEESC_SE_Li128ELb1ELb1ELb1ELb0EEENS1_36VarlenDynamicPersistentTileSchedulerILi128ELi48ELi128ELi128ELb1ELb1ELb0ELb0ELb1ELb1EEEEEEEEEvNT_6ParamsE,"",@"SHT_CUDA_INFO"
	.sectionflags	@""
	.align	4


	//----- nvinfo : EIATTR_CUDA_API_VERSION
	.align		4
        /*0000*/ 	.byte	0x04, 0x37
        /*0002*/ 	.short	(.L_132 - .L_131)
.L_131:
        /*0004*/ 	.word	0x00000082


	//----- nvinfo : EIATTR_KPARAM_INFO
	.align		4
.L_132:
        /*0008*/ 	.byte	0x04, 0x17
        /*000a*/ 	.short	(.L_134 - .L_133)
.L_133:
        /*000c*/ 	.word	0x00000000
        /*0010*/ 	.short	0x0000
        /*0012*/ 	.short	0x0000
        /*0014*/ 	.byte	0x00, 0xf0, 0xe1, 0x10


	//----- nvinfo : EIATTR_SPARSE_MMA_MASK
	.align		4
.L_134:
        /*0018*/ 	.byte	0x03, 0x50
        /*001a*/ 	.short	0x0000


	//----- nvinfo : EIATTR_MAXREG_COUNT
	.align		4
        /*001c*/ 	.byte	0x03, 0x1b
        /*001e*/ 	.short	0x00ff


	//----- nvinfo : EIATTR_MERCURY_ISA_VERSION
	.align		4
        /*0020*/ 	.byte	0x03, 0x5f
        /*0022*/ 	.short	0x0101


	//----- nvinfo : EIATTR_EXIT_INSTR_OFFSETS
	.align		4
        /*0024*/ 	.byte	0x04, 0x1c
        /*0026*/ 	.short	(.L_136 - .L_135)


	//   ....[0]....
.L_135:
        /*0028*/ 	.word	0x00000010


	//----- nvinfo : EIATTR_MAX_THREADS
	.align		4
.L_136:
        /*002c*/ 	.byte	0x04, 0x05
        /*002e*/ 	.short	(.L_138 - .L_137)
.L_137:
        /*0030*/ 	.word	0x00000080
        /*0034*/ 	.word	0x00000001
        /*0038*/ 	.word	0x00000001


	//----- nvinfo : EIATTR_CBANK_PARAM_SIZE
	.align		4
.L_138:
        /*003c*/ 	.byte	0x03, 0x19
        /*003e*/ 	.short	0x0438


	//----- nvinfo : EIATTR_PARAM_CBANK
	.align		4
        /*0040*/ 	.byte	0x04, 0x0a
        /*0042*/ 	.short	(.L_140 - .L_139)
	.align		4
.L_139:
        /*0044*/ 	.word	index@(.nv.constant0._ZN7cutlass13device_kernelIN5flash19enable_sm80_to_sm89INS1_16FlashAttnFwdSm80INS1_25CollectiveMainloopFwdSm80ILi4ELi1ELb0EN4cute5tupleIJNS5_1CILi128EEENS7_ILi48EEENS7_ILi96EEEEEELi96ENS_10bfloat16_tEfNS_4arch4Sm80ELb0ELb0ELb1ELb1ELb1ELb0ELb1ELb1EEENS1_21CollectiveEpilogueFwdINS6_IJS8_SA_S9_EEENS6_IJNS7_ILi1EEESI_SI_EEESC_SE_Li128ELb1ELb1ELb1ELb0EEENS1_36VarlenDynamicPersistentTileSchedulerILi128ELi48ELi128ELi128ELb1ELb1ELb0ELb0ELb1ELb1EEEEEEEEEvNT_6ParamsE)
        /*0048*/ 	.short	0x0210
        /*004a*/ 	.short	0x0438


	//----- nvinfo : EIATTR_SW_WAR
	.align		4
.L_140:
        /*004c*/ 	.byte	0x04, 0x36
        /*004e*/ 	.short	(.L_142 - .L_141)
.L_141:
        /*0050*/ 	.word	0x00000008
.L_142:


//--------------------- .nv.info._ZN7cutlass13device_kernelIN5flash19enable_sm80_to_sm89INS1_16FlashAttnFwdSm80INS1_25CollectiveMainloopFwdSm80ILi4ELi1ELb0EN4cute5tupleIJNS5_1CILi128EEENS7_ILi48EEENS7_ILi96EEEEEELi96ENS_10bfloat16_tEfNS_4arch4Sm80ELb0ELb0ELb1ELb1ELb1ELb1ELb1ELb1EEENS1_21CollectiveEpilogueFwdINS6_IJS8_SA_S9_EEENS6_IJNS7_ILi1EEESI_SI_EEESC_SE_Li128ELb1ELb1ELb1ELb0EEENS1_36VarlenDynamicPersistentTileSchedulerILi128ELi48ELi128ELi128ELb1ELb1ELb0ELb0ELb1ELb1EEEEEEEEEvNT_6ParamsE --------------------------
	.section	.nv.info._ZN7cutlass13device_kernelIN5flash19enable_sm80_to_sm89INS1_16FlashAttnFwdSm80INS1_25CollectiveMainloopFwdSm80ILi4ELi1ELb0EN4cute5tupleIJNS5_1CILi128EEENS7_ILi48EEENS7_ILi96EEEEEELi96ENS_10bfloat16_tEfNS_4arch4Sm80ELb0ELb0ELb1ELb1ELb1ELb1ELb1ELb1EEENS1_21CollectiveEpilogueFwdINS6_IJS8_SA_S9_EEENS6_IJNS7_ILi1EEESI_SI_EEESC_SE_Li128ELb1ELb1ELb1ELb0EEENS1_36VarlenDynamicPersistentTileSchedulerILi128ELi48ELi128ELi128ELb1ELb1ELb0ELb0ELb1ELb1EEEEEEEEEvNT_6ParamsE,"",@"SHT_CUDA_INFO"
	.sectionflags	@""
	.align	4


	//----- nvinfo : EIATTR_CUDA_API_VERSION
	.align		4
        /*0000*/ 	.byte	0x04, 0x37
        /*0002*/ 	.short	(.L_144 - .L_143)
.L_143:
        /*0004*/ 	.word	0x00000082


	//----- nvinfo : EIATTR_KPARAM_INFO
	.align		4
.L_144:
        /*0008*/ 	.byte	0x04, 0x17
        /*000a*/ 	.short	(.L_146 - .L_145)
.L_145:
        /*000c*/ 	.word	0x00000000
        /*0010*/ 	.short	0x0000
        /*0012*/ 	.short	0x0000
        /*0014*/ 	.byte	0x00, 0xf0, 0xe1, 0x10


	//----- nvinfo : EIATTR_SPARSE_MMA_MASK
	.align		4
.L_146:
        /*0018*/ 	.byte	0x03, 0x50
        /*001a*/ 	.short	0x0000


	//----- nvinfo : EIATTR_MAXREG_COUNT
	.align		4
        /*001c*/ 	.byte	0x03, 0x1b
        /*001e*/ 	.short	0x00ff


	//----- nvinfo : EIATTR_MERCURY_ISA_VERSION
	.align		4
        /*0020*/ 	.byte	0x03, 0x5f
        /*0022*/ 	.short	0x0101


	//----- nvinfo : EIATTR_EXIT_INSTR_OFFSETS
	.align		4
        /*0024*/ 	.byte	0x04, 0x1c
        /*0026*/ 	.short	(.L_148 - .L_147)


	//   ....[0]....
.L_147:
        /*0028*/ 	.word	0x00000010


	//----- nvinfo : EIATTR_MAX_THREADS
	.align		4
.L_148:
        /*002c*/ 	.byte	0x04, 0x05
        /*002e*/ 	.short	(.L_150 - .L_149)
.L_149:
        /*0030*/ 	.word	0x00000080
        /*0034*/ 	.word	0x00000001
        /*0038*/ 	.word	0x00000001


	//----- nvinfo : EIATTR_CBANK_PARAM_SIZE
	.align		4
.L_150:
        /*003c*/ 	.byte	0x03, 0x19
        /*003e*/ 	.short	0x0438


	//----- nvinfo : EIATTR_PARAM_CBANK
	.align		4
        /*0040*/ 	.byte	0x04, 0x0a
        /*0042*/ 	.short	(.L_152 - .L_151)
	.align		4
.L_151:
        /*0044*/ 	.word	index@(.nv.constant0._ZN7cutlass13device_kernelIN5flash19enable_sm80_to_sm89INS1_16FlashAttnFwdSm80INS1_25CollectiveMainloopFwdSm80ILi4ELi1ELb0EN4cute5tupleIJNS5_1CILi128EEENS7_ILi48EEENS7_ILi96EEEEEELi96ENS_10bfloat16_tEfNS_4arch4Sm80ELb0ELb0ELb1ELb1ELb1ELb1ELb1ELb1EEENS1_21CollectiveEpilogueFwdINS6_IJS8_SA_S9_EEENS6_IJNS7_ILi1EEESI_SI_EEESC_SE_Li128ELb1ELb1ELb1ELb0EEENS1_36VarlenDynamicPersistentTileSchedulerILi128ELi48ELi128ELi128ELb1ELb1ELb0ELb0ELb1ELb1EEEEEEEEEvNT_6ParamsE)
        /*0048*/ 	.short	0x0210
        /*004a*/ 	.short	0x0438


	//----- nvinfo : EIATTR_SW_WAR
	.align		4
.L_152:
        /*004c*/ 	.byte	0x04, 0x36
        /*004e*/ 	.short	(.L_154 - .L_153)
.L_153:
        /*0050*/ 	.word	0x00000008
.L_154:


//--------------------- .nv.info._ZN7cutlass13device_kernelIN5flash19enable_sm80_to_sm89INS1_16FlashAttnFwdSm80INS1_25CollectiveMainloopFwdSm80ILi4ELi1ELb0EN4cute5tupleIJNS5_1CILi128EEENS7_ILi48EEENS7_ILi96EEEEEELi96ENS_10bfloat16_tEfNS_4arch4Sm80ELb0ELb1ELb1ELb0ELb1ELb0ELb1ELb1EEENS1_21CollectiveEpilogueFwdINS6_IJS8_SA_S9_EEENS6_IJNS7_ILi1EEESI_SI_EEESC_SE_Li128ELb0ELb1ELb1ELb0EEENS1_19SingleTileSchedulerILb0ELb1ELb1ELi128EEEEEEEEEvNT_6ParamsE --------------------------
	.section	.nv.info._ZN7cutlass13device_kernelIN5flash19enable_sm80_to_sm89INS1_16FlashAttnFwdSm80INS1_25CollectiveMainloopFwdSm80ILi4ELi1ELb0EN4cute5tupleIJNS5_1CILi128EEENS7_ILi48EEENS7_ILi96EEEEEELi96ENS_10bfloat16_tEfNS_4arch4Sm80ELb0ELb1ELb1ELb0ELb1ELb0ELb1ELb1EEENS1_21CollectiveEpilogueFwdINS6_IJS8_SA_S9_EEENS6_IJNS7_ILi1EEESI_SI_EEESC_SE_Li128ELb0ELb1ELb1ELb0EEENS1_19SingleTileSchedulerILb0ELb1ELb1ELi128EEEEEEEEEvNT_6ParamsE,"",@"SHT_CUDA_INFO"
	.sectionflags	@""
	.align	4


	//----- nvinfo : EIATTR_CUDA_API_VERSION
	.align		4
        /*0000*/ 	.byte	0x04, 0x37
        /*0002*/ 	.short	(.L_156 - .L_155)
.L_155:
        /*0004*/ 	.word	0x00000082


	//----- nvinfo : EIATTR_KPARAM_INFO
	.align		4
.L_156:
        /*0008*/ 	.byte	0x04, 0x17
        /*000a*/ 	.short	(.L_158 - .L_157)
.L_157:
        /*000c*/ 	.word	0x00000000
        /*0010*/ 	.short	0x0000
        /*0012*/ 	.short	0x0000
        /*0014*/ 	.byte	0x00, 0xf0, 0x61, 0x10


	//----- nvinfo : EIATTR_SPARSE_MMA_MASK
	.align		4
.L_158:
        /*0018*/ 	.byte	0x03, 0x50
        /*001a*/ 	.short	0x0000


	//----- nvinfo : EIATTR_MAXREG_COUNT
	.align		4
        /*001c*/ 	.byte	0x03, 0x1b
        /*001e*/ 	.short	0x00ff


	//----- nvinfo : EIATTR_MERCURY_ISA_VERSION
	.align		4
        /*0020*/ 	.byte	0x03, 0x5f
        /*0022*/ 	.short	0x0101


	//----- nvinfo : EIATTR_EXIT_INSTR_OFFSETS
	.align		4
        /*0024*/ 	.byte	0x04, 0x1c
        /*0026*/ 	.short	(.L_160 - .L_159)


	//   ....[0]....
.L_159:
        /*0028*/ 	.word	0x00000010


	//----- nvinfo : EIATTR_MAX_THREADS
	.align		4
.L_160:
        /*002c*/ 	.byte	0x04, 0x05
        /*002e*/ 	.short	(.L_162 - .L_161)
.L_161:
        /*0030*/ 	.word	0x00000080
        /*0034*/ 	.word	0x00000001
        /*0038*/ 	.word	0x00000001


	//----- nvinfo : EIATTR_CBANK_PARAM_SIZE
	.align		4
.L_162:
        /*003c*/ 	.byte	0x03, 0x19
        /*003e*/ 	.short	0x0418


	//----- nvinfo : EIATTR_PARAM_CBANK
	.align		4
        /*0040*/ 	.byte	0x04, 0x0a
        /*0042*/ 	.short	(.L_164 - .L_163)
	.align		4
.L_163:
        /*0044*/ 	.word	index@(.nv.constant0._ZN7cutlass13device_kernelIN5flash19enable_sm80_to_sm89INS1_16FlashAttnFwdSm80INS1_25CollectiveMainloopFwdSm80ILi4ELi1ELb0EN4cute5tupleIJNS5_1CILi128EEENS7_ILi48EEENS7_ILi96EEEEEELi96ENS_10bfloat16_tEfNS_4arch4Sm80ELb0ELb1ELb1ELb0ELb1ELb0ELb1ELb1EEENS1_21CollectiveEpilogueFwdINS6_IJS8_SA_S9_EEENS6_IJNS7_ILi1EEESI_SI_EEESC_SE_Li128ELb0ELb1ELb1ELb0EEENS1_19SingleTileSchedulerILb0ELb1ELb1ELi128EEEEEEEEEvNT_6ParamsE)
        /*0048*/ 	.short	0x0210
        /*004a*/ 	.short	0x0418


	//----- nvinfo : EIATTR_SW_WAR
	.align		4
.L_164:
        /*004c*/ 	.byte	0x04, 0x36
        /*004e*/ 	.short	(.L_166 - .L_165)
.L_165:
        /*0050*/ 	.word	0x00000008
.L_166:


//--------------------- .nv.info._ZN7cutlass13device_kernelIN5flash19enable_sm80_to_sm89INS1_16FlashAttnFwdSm80INS1_25CollectiveMainloopFwdSm80ILi4ELi1ELb0EN4cute5tupleIJNS5_1CILi128EEENS7_ILi48EEENS7_ILi96EEEEEELi96ENS_10bfloat16_tEfNS_4arch4Sm80ELb0ELb1ELb1ELb1ELb1ELb0ELb1ELb1EEENS1_21CollectiveEpilogueFwdINS6_IJS8_SA_S9_EEENS6_IJNS7_ILi1EEESI_SI_EEESC_SE_Li128ELb1ELb1ELb1ELb0EEENS1_36VarlenDynamicPersistentTileSchedulerILi128ELi48ELi128ELi128ELb1ELb1ELb0ELb1ELb0ELb1EEEEEEEEEvNT_6ParamsE --------------------------
	.section	.nv.info._ZN7cutlass13device_kernelIN5flash19enable_sm80_to_sm89INS1_16FlashAttnFwdSm80INS1_25CollectiveMainloopFwdSm80ILi4ELi1ELb0EN4cute5tupleIJNS5_1CILi128EEENS7_ILi48EEENS7_ILi96EEEEEELi96ENS_10bfloat16_tEfNS_4arch4Sm80ELb0ELb1ELb1ELb1ELb1ELb0ELb1ELb1EEENS1_21CollectiveEpilogueFwdINS6_IJS8_SA_S9_EEENS6_IJNS7_ILi1EEESI_SI_EEESC_SE_Li128ELb1ELb1ELb1ELb0EEENS1_36VarlenDynamicPersistentTileSchedulerILi128ELi48ELi128ELi128ELb1ELb1ELb0ELb1ELb0ELb1EEEEEEEEEvNT_6ParamsE,"",@"SHT_CUDA_INFO"
	.sectionflags	@""
	.align	4


	//----- nvinfo : EIATTR_CUDA_API_VERSION
	.align		4
        /*0000*/ 	.byte	0x04, 0x37
        /*0002*/ 	.short	(.L_168 - .L_167)
.L_167:
        /*0004*/ 	.word	0x00000082


	//----- nvinfo : EIATTR_KPARAM_INFO
	.align		4
.L_168:
        /*0008*/ 	.byte	0x04, 0x17
        /*000a*/ 	.short	(.L_170 - .L_169)
.L_169:
        /*000c*/ 	.word	0x00000000
        /*0010*/ 	.short	0x0000
        /*0012*/ 	.short	0x0000
        /*0014*/ 	.byte	0x00, 0xf0, 0xe1, 0x10


	//----- nvinfo : EIATTR_SPARSE_MMA_MASK
	.align		4
.L_170:
        /*0018*/ 	.byte	0x03, 0x50
        /*001a*/ 	.short	0x0000


	//----- nvinfo : EIATTR_MAXREG_COUNT
	.align		4
        /*001c*/ 	.byte	0x03, 0x1b
        /*001e*/ 	.short	0x00ff


	//----- nvinfo : EIATTR_MERCURY_ISA_VERSION
	.align		4
        /*0020*/ 	.byte	0x03, 0x5f
        /*0022*/ 	.short	0x0101


	//----- nvinfo : EIATTR_EXIT_INSTR_OFFSETS
	.align		4
        /*0024*/ 	.byte	0x04, 0x1c
        /*0026*/ 	.short	(.L_172 - .L_171)


	//   ....[0]....
.L_171:
        /*0028*/ 	.word	0x00000010


	//----- nvinfo : EIATTR_MAX_THREADS
	.align		4
.L_172:
        /*002c*/ 	.byte	0x04, 0x05
        /*002e*/ 	.short	(.L_174 - .L_173)
.L_173:
        /*0030*/ 	.word	0x00000080
        /*0034*/ 	.word	0x00000001
        /*0038*/ 	.word	0x00000001


	//----- nvinfo : EIATTR_CBANK_PARAM_SIZE
	.align		4
.L_174:
        /*003c*/ 	.byte	0x03, 0x19
        /*003e*/ 	.short	0x0438


	//----- nvinfo : EIATTR_PARAM_CBANK
	.align		4
        /*0040*/ 	.byte	0x04, 0x0a
        /*0042*/ 	.short	(.L_176 - .L_175)
	.align		4
.L_175:
        /*0044*/ 	.word	index@(.nv.constant0._ZN7cutlass13device_kernelIN5flash19enable_sm80_to_sm89INS1_16FlashAttnFwdSm80INS1_25CollectiveMainloopFwdSm80ILi4ELi1ELb0EN4cute5tupleIJNS5_1CILi128EEENS7_ILi48EEENS7_ILi96EEEEEELi96ENS_10bfloat16_tEfNS_4arch4Sm80ELb0ELb1ELb1ELb1ELb1ELb0ELb1ELb1EEENS1_21CollectiveEpilogueFwdINS6_IJS8_SA_S9_EEENS6_IJNS7_ILi1EEESI_SI_EEESC_SE_Li128ELb1ELb1ELb1ELb0EEENS1_36VarlenDynamicPersistentTileSchedulerILi128ELi48ELi128ELi128ELb1ELb1ELb0ELb1ELb0ELb1EEEEEEEEEvNT_6ParamsE)
        /*0048*/ 	.short	0x0210
        /*004a*/ 	.short	0x0438


	//----- nvinfo : EIATTR_SW_WAR
	.align		4
.L_176:
        /*004c*/ 	.byte	0x04, 0x36
        /*004e*/ 	.short	(.L_178 - .L_177)
.L_177:
        /*0050*/ 	.word	0x00000008
.L_178:


//--------------------- .nv.info._ZN7cutlass13device_kernelIN5flash19enable_sm80_to_sm89INS1_16FlashAttnFwdSm80INS1_25CollectiveMainloopFwdSm80ILi4ELi1ELb0EN4cute5tupleIJNS5_1CILi128EEENS7_ILi48EEENS7_ILi96EEEEEELi96ENS_10bfloat16_tEfNS_4arch4Sm80ELb0ELb1ELb1ELb1ELb1ELb1ELb1ELb1EEENS1_21CollectiveEpilogueFwdINS6_IJS8_SA_S9_EEENS6_IJNS7_ILi1EEESI_SI_EEESC_SE_Li128ELb1ELb1ELb1ELb0EEENS1_36VarlenDynamicPersistentTileSchedulerILi128ELi48ELi128ELi128ELb1ELb1ELb0ELb1ELb0ELb1EEEEEEEEEvNT_6ParamsE --------------------------
	.section	.nv.info._ZN7cutlass13device_kernelIN5flash19enable_sm80_to_sm89INS1_16FlashAttnFwdSm80INS1_25CollectiveMainloopFwdSm80ILi4ELi1ELb0EN4cute5tupleIJNS5_1CILi128EEENS7_ILi48EEENS7_ILi96EEEEEELi96ENS_10bfloat16_tEfNS_4arch4Sm80ELb0ELb1ELb1ELb1ELb1ELb1ELb1ELb1EEENS1_21CollectiveEpilogueFwdINS6_IJS8_SA_S9_EEENS6_IJNS7_ILi1EEESI_SI_EEESC_SE_Li128ELb1ELb1ELb1ELb0EEENS1_36VarlenDynamicPersistentTileSchedulerILi128ELi48ELi128ELi128ELb1ELb1ELb0ELb1ELb0ELb1EEEEEEEEEvNT_6ParamsE,"",@"SHT_CUDA_INFO"
	.sectionflags	@""
	.align	4


	//----- nvinfo : EIATTR_CUDA_API_VERSION
	.align		4
        /*0000*/ 	.byte	0x04, 0x37
        /*0002*/ 	.short	(.L_180 - .L_179)
.L_179:
        /*0004*/ 	.word	0x00000082


	//----- nvinfo : EIATTR_KPARAM_INFO
	.align		4
.L_180:
        /*0008*/ 	.byte	0x04, 0x17
        /*000a*/ 	.short	(.L_182 - .L_181)
.L_181:
        /*000c*/ 	.word	0x00000000
        /*0010*/ 	.short	0x0000
        /*0012*/ 	.short	0x0000
        /*0014*/ 	.byte	0x00, 0xf0, 0xe1, 0x10


	//----- nvinfo : EIATTR_SPARSE_MMA_MASK
	.align		4
.L_182:
        /*0018*/ 	.byte	0x03, 0x50
        /*001a*/ 	.short	0x0000


	//----- nvinfo : EIATTR_MAXREG_COUNT
	.align		4
        /*001c*/ 	.byte	0x03, 0x1b
        /*001e*/ 	.short	0x00ff


	//----- nvinfo : EIATTR_MERCURY_ISA_VERSION
	.align		4
        /*0020*/ 	.byte	0x03, 0x5f
        /*0022*/ 	.short	0x0101


	//----- nvinfo : EIATTR_EXIT_INSTR_OFFSETS
	.align		4
        /*0024*/ 	.byte	0x04, 0x1c
        /*0026*/ 	.short	(.L_184 - .L_183)


	//   ....[0]....
.L_183:
        /*0028*/ 	.word	0x00000010


	//----- nvinfo : EIATTR_MAX_THREADS
	.align		4
.L_184:
        /*002c*/ 	.byte	0x04, 0x05
        /*002e*/ 	.short	(.L_186 - .L_185)
.L_185:
        /*0030*/ 	.word	0x00000080
        /*0034*/ 	.word	0x00000001
        /*0038*/ 	.word	0x00000001


	//----- nvinfo : EIATTR_CBANK_PARAM_SIZE
	.align		4
.L_186:
        /*003c*/ 	.byte	0x03, 0x19
        /*003e*/ 	.short	0x0438


	//----- nvinfo : EIATTR_PARAM_CBANK
	.align		4
        /*0040*/ 	.byte	0x04, 0x0a
        /*0042*/ 	.short	(.L_188 - .L_187)
	.align		4
.L_187:
        /*0044*/ 	.word	index@(.nv.constant0._ZN7cutlass13device_kernelIN5flash19enable_sm80_to_sm89INS1_16FlashAttnFwdSm80INS1_25CollectiveMainloopFwdSm80ILi4ELi1ELb0EN4cute5tupleIJNS5_1CILi128EEENS7_ILi48EEENS7_ILi96EEEEEELi96ENS_10bfloat16_tEfNS_4arch4Sm80ELb0ELb1ELb1ELb1ELb1ELb1ELb1ELb1EEENS1_21CollectiveEpilogueFwdINS6_IJS8_SA_S9_EEENS6_IJNS7_ILi1EEESI_SI_EEESC_SE_Li128ELb1ELb1ELb1ELb0EEENS1_36VarlenDynamicPersistentTileSchedulerILi128ELi48ELi128ELi128ELb1ELb1ELb0ELb1ELb0ELb1EEEEEEEEEvNT_6ParamsE)
        /*0048*/ 	.short	0x0210
        /*004a*/ 	.short	0x0438


	//----- nvinfo : EIATTR_SW_WAR
	.align		4
.L_188:
        /*004c*/ 	.byte	0x04, 0x36
        /*004e*/ 	.short	(.L_190 - .L_189)
.L_189:
        /*0050*/ 	.word	0x00000008
.L_190:


//--------------------- .nv.info._ZN7cutlass13device_kernelIN5flash19enable_sm80_to_sm89INS1_16FlashAttnFwdSm80INS1_25CollectiveMainloopFwdSm80ILi4ELi1ELb0EN4cute5tupleIJNS5_1CILi128EEENS7_ILi64EEENS7_ILi96EEEEEELi96ENS_10bfloat16_tEfNS_4arch4Sm80ELb1ELb0ELb1ELb0ELb1ELb0ELb1ELb1EEENS1_21CollectiveEpilogueFwdINS6_IJS8_SA_S9_EEENS6_IJNS7_ILi1EEESI_SI_EEESC_SE_Li128ELb0ELb1ELb1ELb0EEENS1_30DynamicPersistentTileSchedulerILi128ELi128ELb1ELb1ELb0EEEEEEEEEvNT_6ParamsE --------------------------
	.section	.nv.info._ZN7cutlass13device_kernelIN5flash19enable_sm80_to_sm89INS1_16FlashAttnFwdSm80INS1_25CollectiveMainloopFwdSm80ILi4ELi1ELb0EN4cute5tupleIJNS5_1CILi128EEENS7_ILi64EEENS7_ILi96EEEEEELi96ENS_10bfloat16_tEfNS_4arch4Sm80ELb1ELb0ELb1ELb0ELb1ELb0ELb1ELb1EEENS1_21CollectiveEpilogueFwdINS6_IJS8_SA_S9_EEENS6_IJNS7_ILi1EEESI_SI_EEESC_SE_Li128ELb0ELb1ELb1ELb0EEENS1_30DynamicPersistentTileSchedulerILi128ELi128ELb1ELb1ELb0EEEEEEEEEvNT_6ParamsE,"",@"SHT_CUDA_INFO"
	.sectionflags	@""
	.align	4


	//----- nvinfo : EIATTR_CUDA_API_VERSION
	.align		4
        /*0000*/ 	.byte	0x04, 0x37
        /*0002*/ 	.short	(.L_192 - .L_191)
.L_191:
        /*0004*/ 	.word	0x00000082


	//----- nvinfo : EIATTR_KPARAM_INFO
	.align		4
.L_192:
        /*0008*/ 	.byte	0x04, 0x17
        /*000a*/ 	.short	(.L_194 - .L_193)
.L_193:
        /*000c*/ 	.word	0x00000000
        /*0010*/ 	.short	0x0000
        /*0012*/ 	.short	0x0000
        /*0014*/ 	.byte	0x00, 0xf0, 0xa1, 0x10


	//----- nvinfo : EIATTR_SPARSE_MMA_MASK
	.align		4
.L_194:
        /*0018*/ 	.byte	0x03, 0x50
        /*001a*/ 	.short	0x0000


	//----- nvinfo : EIATTR_MAXREG_COUNT
	.align		4
        /*001c*/ 	.byte	0x03, 0x1b
        /*001e*/ 	.short	0x00ff


	//----- nvinfo : EIATTR_MERCURY_ISA_VERSION
	.align		4
        /*0020*/ 	.byte	0x03, 0x5f
        /*0022*/ 	.short	0x0101


	//----- nvinfo : EIATTR_EXIT_INSTR_OFFSETS
	.align		4
        /*0024*/ 	.byte	0x04, 0x1c
        /*0026*/ 	.short	(.L_196 - .L_195)


	//   ....[0]....
.L_195:
        /*0028*/ 	.word	0x00000010


	//----- nvinfo : EIATTR_MAX_THREADS
	.align		4
.L_196:
        /*002c*/ 	.byte	0x04, 0x05
        /*002e*/ 	.short	(.L_198 - .L_197)
.L_197:
        /*0030*/ 	.word	0x00000080
        /*0034*/ 	.word	0x00000001
        /*0038*/ 	.word	0x00000001


	//----- nvinfo : EIATTR_CBANK_PARAM_SIZE
	.align		4
.L_198:
        /*003c*/ 	.byte	0x03, 0x19
        /*003e*/ 	.short	0x0428


	//----- nvinfo : EIATTR_PARAM_CBANK
	.align		4
        /*0040*/ 	.byte	0x04, 0x0a
        /*0042*/ 	.short	(.L_200 - .L_199)
	.align		4
.L_199:
        /*0044*/ 	.word	index@(.nv.constant0._ZN7cutlass13device_kernelIN5flash19enable_sm80_to_sm89INS1_16FlashAttnFwdSm80INS1_25CollectiveMainloopFwdSm80ILi4ELi1ELb0EN4cute5tupleIJNS5_1CILi128EEENS7_ILi64EEENS7_ILi96EEEEEELi96ENS_10bfloat16_tEfNS_4arch4Sm80ELb1ELb0ELb1ELb0ELb1ELb0ELb1ELb1EEENS1_21CollectiveEpilogueFwdINS6_IJS8_SA_S9_EEENS6_IJNS7_ILi1EEESI_SI_EEESC_SE_Li128ELb0ELb1ELb1ELb0EEENS1_30DynamicPersistentTileSchedulerILi128ELi128ELb1ELb1ELb0EEEEEEEEEvNT_6ParamsE)
        /*0048*/ 	.short	0x0210
        /*004a*/ 	.short	0x0428


	//----- nvinfo : EIATTR_SW_WAR
	.align		4
.L_200:
        /*004c*/ 	.byte	0x04, 0x36
        /*004e*/ 	.short	(.L_202 - .L_201)
.L_201:
        /*0050*/ 	.word	0x00000008
.L_202:


//--------------------- .nv.info._ZN7cutlass13device_kernelIN5flash19enable_sm80_to_sm89INS1_16FlashAttnFwdSm80INS1_25CollectiveMainloopFwdSm80ILi4ELi1ELb0EN4cute5tupleIJNS5_1CILi128EEENS7_ILi48EEENS7_ILi96EEEEEELi96ENS_10bfloat16_tEfNS_4arch4Sm80ELb1ELb0ELb1ELb1ELb1ELb0ELb1ELb1EEENS1_21CollectiveEpilogueFwdINS6_IJS8_SA_S9_EEENS6_IJNS7_ILi1EEESI_SI_EEESC_SE_Li128ELb1ELb1ELb1ELb0EEENS1_36VarlenDynamicPersistentTileSchedulerILi128ELi48ELi128ELi128ELb1ELb1ELb0ELb1ELb1ELb1EEEEEEEEEvNT_6ParamsE --------------------------
	.section	.nv.info._ZN7cutlass13device_kernelIN5flash19enable_sm80_to_sm89INS1_16FlashAttnFwdSm80INS1_25CollectiveMainloopFwdSm80ILi4ELi1ELb0EN4cute5tupleIJNS5_1CILi128EEENS7_ILi48EEENS7_ILi96EEEEEELi96ENS_10bfloat16_tEfNS_4arch4Sm80ELb1ELb0ELb1ELb1ELb1ELb0ELb1ELb1EEENS1_21CollectiveEpilogueFwdINS6_IJS8_SA_S9_EEENS6_IJNS7_ILi1EEESI_SI_EEESC_SE_Li128ELb1ELb1ELb1ELb0EEENS1_36VarlenDynamicPersistentTileSchedulerILi128ELi48ELi128ELi128ELb1ELb1ELb0ELb1ELb1ELb1EEEEEEEEEvNT_6ParamsE,"",@"SHT_CUDA_INFO"
	.sectionflags	@""
	.align	4


	//----- nvinfo : EIATTR_CUDA_API_VERSION
	.align		4
        /*0000*/ 	.byte	0x04, 0x37
        /*0002*/ 	.short	(.L_204 - .L_203)
.L_203:
        /*0004*/ 	.word	0x00000082


	//----- nvinfo : EIATTR_KPARAM_INFO
	.align		4
.L_204:
        /*0008*/ 	.byte	0x04, 0x17
        /*000a*/ 	.short	(.L_206 - .L_205)
.L_205:
        /*000c*/ 	.word	0x00000000
        /*0010*/ 	.short	0x0000
        /*0012*/ 	.short	0x0000
        /*0014*/ 	.byte	0x00, 0xf0, 0xe1, 0x10


	//----- nvinfo : EIATTR_SPARSE_MMA_MASK
	.align		4
.L_206:
        /*0018*/ 	.byte	0x03, 0x50
        /*001a*/ 	.short	0x0000


	//----- nvinfo : EIATTR_MAXREG_COUNT
	.align		4
        /*001c*/ 	.byte	0x03, 0x1b
        /*001e*/ 	.short	0x00ff


	//----- nvinfo : EIATTR_MERCURY_ISA_VERSION
	.align		4
        /*0020*/ 	.byte	0x03, 0x5f
        /*0022*/ 	.short	0x0101


	//----- nvinfo : EIATTR_EXIT_INSTR_OFFSETS
	.align		4
        /*0024*/ 	.byte	0x04, 0x1c
        /*0026*/ 	.short	(.L_208 - .L_207)


	//   ....[0]....
.L_207:
        /*0028*/ 	.word	0x00000010


	//----- nvinfo : EIATTR_MAX_THREADS
	.align		4
.L_208:
        /*002c*/ 	.byte	0x04, 0x05
        /*002e*/ 	.short	(.L_210 - .L_209)
.L_209:
        /*0030*/ 	.word	0x00000080
        /*0034*/ 	.word	0x00000001
        /*0038*/ 	.word	0x00000001


	//----- nvinfo : EIATTR_CBANK_PARAM_SIZE
	.align		4
.L_210:
        /*003c*/ 	.byte	0x03, 0x19
        /*003e*/ 	.short	0x0438


	//----- nvinfo : EIATTR_PARAM_CBANK
	.align		4
        /*0040*/ 	.byte	0x04, 0x0a
        /*0042*/ 	.short	(.L_212 - .L_211)
	.align		4
.L_211:
        /*0044*/ 	.word	index@(.nv.constant0._ZN7cutlass13device_kernelIN5flash19enable_sm80_to_sm89INS1_16FlashAttnFwdSm80INS1_25CollectiveMainloopFwdSm80ILi4ELi1ELb0EN4cute5tupleIJNS5_1CILi128EEENS7_ILi48EEENS7_ILi96EEEEEELi96ENS_10bfloat16_tEfNS_4arch4Sm80ELb1ELb0ELb1ELb1ELb1ELb0ELb1ELb1EEENS1_21CollectiveEpilogueFwdINS6_IJS8_SA_S9_EEENS6_IJNS7_ILi1EEESI_SI_EEESC_SE_Li128ELb1ELb1ELb1ELb0EEENS1_36VarlenDynamicPersistentTileSchedulerILi128ELi48ELi128ELi128ELb1ELb1ELb0ELb1ELb1ELb1EEEEEEEEEvNT_6ParamsE)
        /*0048*/ 	.short	0x0210
        /*004a*/ 	.short	0x0438


	//----- nvinfo : EIATTR_SW_WAR
	.align		4
.L_212:
        /*004c*/ 	.byte	0x04, 0x36
        /*004e*/ 	.short	(.L_214 - .L_213)
.L_213:
        /*0050*/ 	.word	0x00000008
.L_214:


//--------------------- .nv.info._ZN7cutlass13device_kernelIN5flash19enable_sm80_to_sm89INS1_16FlashAttnFwdSm80INS1_25CollectiveMainloopFwdSm80ILi4ELi1ELb0EN4cute5tupleIJNS5_1CILi128EEENS7_ILi48EEENS7_ILi96EEEEEELi96ENS_10bfloat16_tEfNS_4arch4Sm80ELb1ELb0ELb1ELb1ELb1ELb1ELb1ELb1EEENS1_21CollectiveEpilogueFwdINS6_IJS8_SA_S9_EEENS6_IJNS7_ILi1EEESI_SI_EEESC_SE_Li128ELb1ELb1ELb1ELb0EEENS1_36VarlenDynamicPersistentTileSchedulerILi128ELi48ELi128ELi128ELb1ELb1ELb0ELb1ELb1ELb1EEEEEEEEEvNT_6ParamsE --------------------------
	.section	.nv.info._ZN7cutlass13device_kernelIN5flash19enable_sm80_to_sm89INS1_16FlashAttnFwdSm80INS1_25CollectiveMainloopFwdSm80ILi4ELi1ELb0EN4cute5tupleIJNS5_1CILi128EEENS7_ILi48EEENS7_ILi96EEEEEELi96ENS_10bfloat16_tEfNS_4arch4Sm80ELb1ELb0ELb1ELb1ELb1ELb1ELb1ELb1EEENS1_21CollectiveEpilogueFwdINS6_IJS8_SA_S9_EEENS6_IJNS7_ILi1EEESI_SI_EEESC_SE_Li128ELb1ELb1ELb1ELb0EEENS1_36VarlenDynamicPersistentTileSchedulerILi128ELi48ELi128ELi128ELb1ELb1ELb0ELb1ELb1ELb1EEEEEEEEEvNT_6ParamsE,"",@"SHT_CUDA_INFO"
	.sectionflags	@""
	.align	4


	//----- nvinfo : EIATTR_CUDA_API_VERSION
	.align		4
        /*0000*/ 	.byte	0x04, 0x37
        /*0002*/ 	.short	(.L_216 - .L_215)
.L_215:
        /*0004*/ 	.word	0x00000082


	//----- nvinfo : EIATTR_KPARAM_INFO
	.align		4
.L_216:
        /*0008*/ 	.byte	0x04, 0x17
        /*000a*/ 	.short	(.L_218 - .L_217)
.L_217:
        /*000c*/ 	.word	0x00000000
        /*0010*/ 	.short	0x0000
        /*0012*/ 	.short	0x0000
        /*0014*/ 	.byte	0x00, 0xf0, 0xe1, 0x10


	//----- nvinfo : EIATTR_SPARSE_MMA_MASK
	.align		4
.L_218:
        /*0018*/ 	.byte	0x03, 0x50
        /*001a*/ 	.short	0x0000


	//----- nvinfo : EIATTR_MAXREG_COUNT
	.align		4
        /*001c*/ 	.byte	0x03, 0x1b
        /*001e*/ 	.short	0x00ff


	//----- nvinfo : EIATTR_MERCURY_ISA_VERSION
	.align		4
        /*0020*/ 	.byte	0x03, 0x5f
        /*0022*/ 	.short	0x0101


	//----- nvinfo : EIATTR_EXIT_INSTR_OFFSETS
	.align		4
        /*0024*/ 	.byte	0x04, 0x1c
        /*0026*/ 	.short	(.L_220 - .L_219)


	//   ....[0]....
.L_219:
        /*0028*/ 	.word	0x00000010


	//----- nvinfo : EIATTR_MAX_THREADS
	.align		4
.L_220:
        /*002c*/ 	.byte	0x04, 0x05
        /*002e*/ 	.short	(.L_222 - .L_221)
.L_221:
        /*0030*/ 	.word	0x00000080
        /*0034*/ 	.word	0x00000001
        /*0038*/ 	.word	0x00000001


	//----- nvinfo : EIATTR_CBANK_PARAM_SIZE
	.align		4
.L_222:
        /*003c*/ 	.byte	0x03, 0x19
        /*003e*/ 	.short	0x0438


	//----- nvinfo : EIATTR_PARAM_CBANK
	.align		4
        /*0040*/ 	.byte	0x04, 0x0a
        /*0042*/ 	.short	(.L_224 - .L_223)
	.align		4
.L_223:
        /*0044*/ 	.word	index@(.nv.constant0._ZN7cutlass13device_kernelIN5flash19enable_sm80_to_sm89INS1_16FlashAttnFwdSm80INS1_25CollectiveMainloopFwdSm80ILi4ELi1ELb0EN4cute5tupleIJNS5_1CILi128EEENS7_ILi48EEENS7_ILi96EEEEEELi96ENS_10bfloat16_tEfNS_4arch4Sm80ELb1ELb0ELb1ELb1ELb1ELb1ELb1ELb1EEENS1_21CollectiveEpilogueFwdINS6_IJS8_SA_S9_EEENS6_IJNS7_ILi1EEESI_SI_EEESC_SE_Li128ELb1ELb1ELb1ELb0EEENS1_36VarlenDynamicPersistentTileSchedulerILi128ELi48ELi128ELi128ELb1ELb1ELb0ELb1ELb1ELb1EEEEEEEEEvNT_6ParamsE)
        /*0048*/ 	.short	0x0210
        /*004a*/ 	.short	0x0438


	//----- nvinfo : EIATTR_SW_WAR
	.align		4
.L_224:
        /*004c*/ 	.byte	0x04, 0x36
        /*004e*/ 	.short	(.L_226 - .L_225)
.L_225:
        /*0050*/ 	.word	0x00000008
.L_226:


//--------------------- .nv.info._ZN7cutlass13device_kernelIN5flash19enable_sm80_to_sm89INS1_16FlashAttnFwdSm80INS1_25CollectiveMainloopFwdSm80ILi4ELi1ELb0EN4cute5tupleIJNS5_1CILi128EEENS7_ILi64EEENS7_ILi96EEEEEELi96ENS_10bfloat16_tEfNS_4arch4Sm80ELb0ELb0ELb0ELb0ELb1ELb0ELb1ELb1EEENS1_21CollectiveEpilogueFwdINS6_IJS8_SA_S9_EEENS6_IJNS7_ILi1EEESI_SI_EEESC_SE_Li128ELb0ELb1ELb1ELb0EEENS1_19SingleTileSchedulerILb0ELb1ELb1ELi128EEEEEEEEEvNT_6ParamsE --------------------------
	.section	.nv.info._ZN7cutlass13device_kernelIN5flash19enable_sm80_to_sm89INS1_16FlashAttnFwdSm80INS1_25CollectiveMainloopFwdSm80ILi4ELi1ELb0EN4cute5tupleIJNS5_1CILi128EEENS7_ILi64EEENS7_ILi96EEEEEELi96ENS_10bfloat16_tEfNS_4arch4Sm80ELb0ELb0ELb0ELb0ELb1ELb0ELb1ELb1EEENS1_21CollectiveEpilogueFwdINS6_IJS8_SA_S9_EEENS6_IJNS7_ILi1EEESI_SI_EEESC_SE_Li128ELb0ELb1ELb1ELb0EEENS1_19SingleTileSchedulerILb0ELb1ELb1ELi128EEEEEEEEEvNT_6ParamsE,"",@"SHT_CUDA_INFO"
	.sectionflags	@""
	.align	4


	//----- nvinfo : EIATTR_CUDA_API_VERSION
	.align		4
        /*0000*/ 	.byte	0x04, 0x37
        /*0002*/ 	.short	(.L_228 - .L_227)
.L_227:
        /*0004*/ 	.word	0x00000082


	//----- nvinfo : EIATTR_KPARAM_INFO
	.align		4
.L_228:
        /*0008*/ 	.byte	0x04, 0x17
        /*000a*/ 	.short	(.L_230 - .L_229)
.L_229:
        /*000c*/ 	.word	0x00000000
        /*0010*/ 	.short	0x0000
        /*0012*/ 	.short	0x0000
        /*0014*/ 	.byte	0x00, 0xf0, 0x61, 0x10


	//----- nvinfo : EIATTR_SPARSE_MMA_MASK
	.align		4
.L_230:
        /*0018*/ 	.byte	0x03, 0x50
        /*001a*/ 	.short	0x0000


	//----- nvinfo : EIATTR_MAXREG_COUNT
	.align		4
        /*001c*/ 	.byte	0x03, 0x1b
        /*001e*/ 	.short	0x00ff


	//----- nvinfo : EIATTR_MERCURY_ISA_VERSION
	.align		4
        /*0020*/ 	.byte	0x03, 0x5f
        /*0022*/ 	.short	0x0101


	//----- nvinfo : EIATTR_EXIT_INSTR_OFFSETS
	.align		4
        /*0024*/ 	.byte	0x04, 0x1c
        /*0026*/ 	.short	(.L_232 - .L_231)


	//   ....[0]....
.L_231:
        /*0028*/ 	.word	0x00000010


	//----- nvinfo : EIATTR_MAX_THREADS
	.align		4
.L_232:
        /*002c*/ 	.byte	0x04, 0x05
        /*002e*/ 	.short	(.L_234 - .L_233)
.L_233:
        /*0030*/ 	.word	0x00000080
        /*0034*/ 	.word	0x00000001
        /*0038*/ 	.word	0x00000001


	//----- nvinfo : EIATTR_CBANK_PARAM_SIZE
	.align		4
.L_234:
        /*003c*/ 	.byte	0x03, 0x19
        /*003e*/ 	.short	0x0418


	//----- nvinfo : EIATTR_PARAM_CBANK
	.align		4
        /*0040*/ 	.byte	0x04, 0x0a
        /*0042*/ 	.short	(.L_236 - .L_235)
	.align		4
.L_235:
        /*0044*/ 	.word	index@(.nv.constant0._ZN7cutlass13device_kernelIN5flash19enable_sm80_to_sm89INS1_16FlashAttnFwdSm80INS1_25CollectiveMainloopFwdSm80ILi4ELi1ELb0EN4cute5tupleIJNS5_1CILi128EEENS7_ILi64EEENS7_ILi96EEEEEELi96ENS_10bfloat16_tEfNS_4arch4Sm80ELb0ELb0ELb0ELb0ELb1ELb0ELb1ELb1EEENS1_21CollectiveEpilogueFwdINS6_IJS8_SA_S9_EEENS6_IJNS7_ILi1EEESI_SI_EEESC_SE_Li128ELb0ELb1ELb1ELb0EEENS1_19SingleTileSchedulerILb0ELb1ELb1ELi128EEEEEEEEEvNT_6ParamsE)
        /*0048*/ 	.short	0x0210
        /*004a*/ 	.short	0x0418


	//----- nvinfo : EIATTR_SW_WAR
	.align		4
.L_236:
        /*004c*/ 	.byte	0x04, 0x36
        /*004e*/ 	.short	(.L_238 - .L_237)
.L_237:
        /*0050*/ 	.word	0x00000008
.L_238:


//--------------------- .nv.info._ZN7cutlass13device_kernelIN5flash19enable_sm80_to_sm89INS1_16FlashAttnFwdSm80INS1_25CollectiveMainloopFwdSm80ILi4ELi1ELb0EN4cute5tupleIJNS5_1CILi128EEENS7_ILi48EEENS7_ILi96EEEEEELi96ENS_10bfloat16_tEfNS_4arch4Sm80ELb0ELb0ELb0ELb1ELb1ELb0ELb1ELb1EEENS1_21CollectiveEpilogueFwdINS6_IJS8_SA_S9_EEENS6_IJNS7_ILi1EEESI_SI_EEESC_SE_Li128ELb1ELb1ELb1ELb0EEENS1_36VarlenDynamicPersistentTileSchedulerILi128ELi48ELi128ELi128ELb1ELb1ELb0ELb0ELb1ELb1EEEEEEEEEvNT_6ParamsE --------------------------
	.section	.nv.info._ZN7cutlass13device_kernelIN5flash19enable_sm80_to_sm89INS1_16FlashAttnFwdSm80INS1_25CollectiveMainloopFwdSm80ILi4ELi1ELb0EN4cute5tupleIJNS5_1CILi128EEENS7_ILi48EEENS7_ILi96EEEEEELi96ENS_10bfloat16_tEfNS_4arch4Sm80ELb0ELb0ELb0ELb1ELb1ELb0ELb1ELb1EEENS1_21CollectiveEpilogueFwdINS6_IJS8_SA_S9_EEENS6_IJNS7_ILi1EEESI_SI_EEESC_SE_Li128ELb1ELb1ELb1ELb0EEENS1_36VarlenDynamicPersistentTileSchedulerILi128ELi48ELi128ELi128ELb1ELb1ELb0ELb0ELb1ELb1EEEEEEEEEvNT_6ParamsE,"",@"SHT_CUDA_INFO"
	.sectionflags	@""
	.align	4


	//----- nvinfo : EIATTR_CUDA_API_VERSION
	.align		4
        /*0000*/ 	.byte	0x04, 0x37
        /*0002*/ 	.short	(.L_240 - .L_239)
.L_239:
        /*0004*/ 	.word	0x00000082


	//----- nvinfo : EIATTR_KPARAM_INFO
	.align		4
.L_240:
        /*0008*/ 	.byte	0x04, 0x17
        /*000a*/ 	.short	(.L_242 - .L_241)
.L_241:
        /*000c*/ 	.word	0x00000000
        /*0010*/ 	.short	0x0000
        /*0012*/ 	.short	0x0000
        /*0014*/ 	.byte	0x00, 0xf0, 0xe1, 0x10


	//----- nvinfo : EIATTR_SPARSE_MMA_MASK
	.align		4
.L_242:
        /*0018*/ 	.byte	0x03, 0x50
        /*001a*/ 	.short	0x0000


	//----- nvinfo : EIATTR_MAXREG_COUNT
	.align		4
        /*001c*/ 	.byte	0x03, 0x1b
        /*001e*/ 	.short	0x00ff


	//----- nvinfo : EIATTR_MERCURY_ISA_VERSION
	.align		4
        /*0020*/ 	.byte	0x03, 0x5f
        /*0022*/ 	.short	0x0101


	//----- nvinfo : EIATTR_EXIT_INSTR_OFFSETS
	.align		4
        /*0024*/ 	.byte	0x04, 0x1c
        /*0026*/ 	.short	(.L_244 - .L_243)


	//   ....[0]....
.L_243:
        /*0028*/ 	.word	0x00000010


	//----- nvinfo : EIATTR_MAX_THREADS
	.align		4
.L_244:
        /*002c*/ 	.byte	0x04, 0x05
        /*002e*/ 	.short	(.L_246 - .L_245)
.L_245:
        /*0030*/ 	.word	0x00000080
        /*0034*/ 	.word	0x00000001
        /*0038*/ 	.word	0x00000001


	//----- nvinfo : EIATTR_CBANK_PARAM_SIZE
	.align		4
.L_246:
        /*003c*/ 	.byte	0x03, 0x19
        /*003e*/ 	.short	0x0438


	//----- nvinfo : EIATTR_PARAM_CBANK
	.align		4
        /*0040*/ 	.byte	0x04, 0x0a
        /*0042*/ 	.short	(.L_248 - .L_247)
	.align		4
.L_247:
        /*0044*/ 	.word	index@(.nv.constant0._ZN7cutlass13device_kernelIN5flash19enable_sm80_to_sm89INS1_16FlashAttnFwdSm80INS1_25CollectiveMainloopFwdSm80ILi4ELi1ELb0EN4cute5tupleIJNS5_1CILi128EEENS7_ILi48EEENS7_ILi96EEEEEELi96ENS_10bfloat16_tEfNS_4arch4Sm80ELb0ELb0ELb0ELb1ELb1ELb0ELb1ELb1EEENS1_21CollectiveEpilogueFwdINS6_IJS8_SA_S9_EEENS6_IJNS7_ILi1EEESI_SI_EEESC_SE_Li128ELb1ELb1ELb1ELb0EEENS1_36VarlenDynamicPersistentTileSchedulerILi128ELi48ELi128ELi128ELb1ELb1ELb0ELb0ELb1ELb1EEEEEEEEEvNT_6ParamsE)
        /*0048*/ 	.short	0x0210
        /*004a*/ 	.short	0x0438


	//----- nvinfo : EIATTR_SW_WAR
	.align		4
.L_248:
        /*004c*/ 	.byte	0x04, 0x36
        /*004e*/ 	.short	(.L_250 - .L_249)
.L_249:
        /*0050*/ 	.word	0x00000008
.L_250:


//--------------------- .nv.info._ZN7cutlass13device_kernelIN5flash19enable_sm80_to_sm89INS1_16FlashAttnFwdSm80INS1_25CollectiveMainloopFwdSm80ILi4ELi1ELb0EN4cute5tupleIJNS5_1CILi128EEENS7_ILi48EEENS7_ILi96EEEEEELi96ENS_10bfloat16_tEfNS_4arch4Sm80ELb0ELb0ELb0ELb1ELb1ELb1ELb1ELb1EEENS1_21CollectiveEpilogueFwdINS6_IJS8_SA_S9_EEENS6_IJNS7_ILi1EEESI_SI_EEESC_SE_Li128ELb1ELb1ELb1ELb0EEENS1_36VarlenDynamicPersistentTileSchedulerILi128ELi48ELi128ELi128ELb1ELb1ELb0ELb0ELb1ELb1EEEEEEEEEvNT_6ParamsE --------------------------
	.section	.nv.info._ZN7cutlass13device_kernelIN5flash19enable_sm80_to_sm89INS1_16FlashAttnFwdSm80INS1_25CollectiveMainloopFwdSm80ILi4ELi1ELb0EN4cute5tupleIJNS5_1CILi128EEENS7_ILi48EEENS7_ILi96EEEEEELi96ENS_10bfloat16_tEfNS_4arch4Sm80ELb0ELb0ELb0ELb1ELb1ELb1ELb1ELb1EEENS1_21CollectiveEpilogueFwdINS6_IJS8_SA_S9_EEENS6_IJNS7_ILi1EEESI_SI_EEESC_SE_Li128ELb1ELb1ELb1ELb0EEENS1_36VarlenDynamicPersistentTileSchedulerILi128ELi48ELi128ELi128ELb1ELb1ELb0ELb0ELb1ELb1EEEEEEEEEvNT_6ParamsE,"",@"SHT_CUDA_INFO"
	.sectionflags	@""
	.align	4


	//----- nvinfo : EIATTR_CUDA_API_VERSION
	.align		4
        /*0000*/ 	.byte	0x04, 0x37
        /*0002*/ 	.short	(.L_252 - .L_251)
.L_251:
        /*0004*/ 	.word	0x00000082


	//----- nvinfo : EIATTR_KPARAM_INFO
	.align		4
.L_252:
        /*0008*/ 	.byte	0x04, 0x17
        /*000a*/ 	.short	(.L_254 - .L_253)
.L_253:
        /*000c*/ 	.word	0x00000000
        /*0010*/ 	.short	0x0000
        /*0012*/ 	.short	0x0000
        /*0014*/ 	.byte	0x00, 0xf0, 0xe1, 0x10


	//----- nvinfo : EIATTR_SPARSE_MMA_MASK
	.align		4
.L_254:
        /*0018*/ 	.byte	0x03, 0x50
        /*001a*/ 	.short	0x0000


	//----- nvinfo : EIATTR_MAXREG_COUNT
	.align		4
        /*001c*/ 	.byte	0x03, 0x1b
        /*001e*/ 	.short	0x00ff


	//----- nvinfo : EIATTR_MERCURY_ISA_VERSION
	.align		4
        /*0020*/ 	.byte	0x03, 0x5f
        /*0022*/ 	.short	0x0101


	//----- nvinfo : EIATTR_EXIT_INSTR_OFFSETS
	.align		4
        /*0024*/ 	.byte	0x04, 0x1c
        /*0026*/ 	.short	(.L_256 - .L_255)


	//   ....[0]....
.L_255:
        /*0028*/ 	.word	0x00000010


	//----- nvinfo : EIATTR_MAX_THREADS
	.align		4
.L_256:
        /*002c*/ 	.byte	0x04, 0x05
        /*002e*/ 	.short	(.L_258 - .L_257)
.L_257:
        /*0030*/ 	.word	0x00000080
        /*0034*/ 	.word	0x00000001
        /*0038*/ 	.word	0x00000001


	//----- nvinfo : EIATTR_CBANK_PARAM_SIZE
	.align		4
.L_258:
        /*003c*/ 	.byte	0x03, 0x19
        /*003e*/ 	.short	0x0438


	//----- nvinfo : EIATTR_PARAM_CBANK
	.align		4
        /*0040*/ 	.byte	0x04, 0x0a
        /*0042*/ 	.short	(.L_260 - .L_259)
	.align		4
.L_259:
        /*0044*/ 	.word	index@(.nv.constant0._ZN7cutlass13device_kernelIN5flash19enable_sm80_to_sm89INS1_16FlashAttnFwdSm80INS1_25CollectiveMainloopFwdSm80ILi4ELi1ELb0EN4cute5tupleIJNS5_1CILi128EEENS7_ILi48EEENS7_ILi96EEEEEELi96ENS_10bfloat16_tEfNS_4arch4Sm80ELb0ELb0ELb0ELb1ELb1ELb1ELb1ELb1EEENS1_21CollectiveEpilogueFwdINS6_IJS8_SA_S9_EEENS6_IJNS7_ILi1EEESI_SI_EEESC_SE_Li128ELb1ELb1ELb1ELb0EEENS1_36VarlenDynamicPersistentTileSchedulerILi128ELi48ELi128ELi128ELb1ELb1ELb0ELb0ELb1ELb1EEEEEEEEEvNT_6ParamsE)
        /*0048*/ 	.short	0x0210
        /*004a*/ 	.short	0x0438


	//----- nvinfo : EIATTR_SW_WAR
	.align		4
.L_260:
        /*004c*/ 	.byte	0x04, 0x36
        /*004e*/ 	.short	(.L_262 - .L_261)
.L_261:
        /*0050*/ 	.word	0x00000008
.L_262:


//--------------------- .nv.info._ZN7cutlass13device_kernelIN5flash19enable_sm80_to_sm89INS1_16FlashAttnFwdSm80INS1_25CollectiveMainloopFwdSm80ILi4ELi1ELb0EN4cute5tupleIJNS5_1CILi128EEENS7_ILi48EEENS7_ILi96EEEEEELi96ENS_10bfloat16_tEfNS_4arch4Sm80ELb0ELb1ELb0ELb0ELb1ELb0ELb1ELb1EEENS1_21CollectiveEpilogueFwdINS6_IJS8_SA_S9_EEENS6_IJNS7_ILi1EEESI_SI_EEESC_SE_Li128ELb0ELb1ELb1ELb0EEENS1_19SingleTileSchedulerILb0ELb1ELb1ELi128EEEEEEEEEvNT_6ParamsE --------------------------
	.section	.nv.info._ZN7cutlass13device_kernelIN5flash19enable_sm80_to_sm89INS1_16FlashAttnFwdSm80INS1_25CollectiveMainloopFwdSm80ILi4ELi1ELb0EN4cute5tupleIJNS5_1CILi128EEENS7_ILi48EEENS7_ILi96EEEEEELi96ENS_10bfloat16_tEfNS_4arch4Sm80ELb0ELb1ELb0ELb0ELb1ELb0ELb1ELb1EEENS1_21CollectiveEpilogueFwdINS6_IJS8_SA_S9_EEENS6_IJNS7_ILi1EEESI_SI_EEESC_SE_Li128ELb0ELb1ELb1ELb0EEENS1_19SingleTileSchedulerILb0ELb1ELb1ELi128EEEEEEEEEvNT_6ParamsE,"",@"SHT_CUDA_INFO"
	.sectionflags	@""
	.align	4


	//----- nvinfo : EIATTR_CUDA_API_VERSION
	.align		4
        /*0000*/ 	.byte	0x04, 0x37
        /*0002*/ 	.short	(.L_264 - .L_263)
.L_263:
        /*0004*/ 	.word	0x00000082


	//----- nvinfo : EIATTR_KPARAM_INFO
	.align		4
.L_264:
        /*0008*/ 	.byte	0x04, 0x17
        /*000a*/ 	.short	(.L_266 - .L_265)
.L_265:
        /*000c*/ 	.word	0x00000000
        /*0010*/ 	.short	0x0000
        /*0012*/ 	.short	0x0000
        /*0014*/ 	.byte	0x00, 0xf0, 0x61, 0x10


	//----- nvinfo : EIATTR_SPARSE_MMA_MASK
	.align		4
.L_266:
        /*0018*/ 	.byte	0x03, 0x50
        /*001a*/ 	.short	0x0000


	//----- nvinfo : EIATTR_MAXREG_COUNT
	.align		4
        /*001c*/ 	.byte	0x03, 0x1b
        /*001e*/ 	.short	0x00ff


	//----- nvinfo : EIATTR_MERCURY_ISA_VERSION
	.align		4
        /*0020*/ 	.byte	0x03, 0x5f
        /*0022*/ 	.short	0x0101


	//----- nvinfo : EIATTR_EXIT_INSTR_OFFSETS
	.align		4
        /*0024*/ 	.byte	0x04, 0x1c
        /*0026*/ 	.short	(.L_268 - .L_267)


	//   ....[0]....
.L_267:
        /*0028*/ 	.word	0x00000010


	//----- nvinfo : EIATTR_MAX_THREADS
	.align		4
.L_268:
        /*002c*/ 	.byte	0x04, 0x05
        /*002e*/ 	.short	(.L_270 - .L_269)
.L_269:
        /*0030*/ 	.word	0x00000080
        /*0034*/ 	.word	0x00000001
        /*0038*/ 	.word	0x00000001


	//----- nvinfo : EIATTR_CBANK_PARAM_SIZE
	.align		4
.L_270:
        /*003c*/ 	.byte	0x03, 0x19
        /*003e*/ 	.short	0x0418


	//----- nvinfo : EIATTR_PARAM_CBANK
	.align		4
        /*0040*/ 	.byte	0x04, 0x0a
        /*0042*/ 	.short	(.L_272 - .L_271)
	.align		4
.L_271:
        /*0044*/ 	.word	index@(.nv.constant0._ZN7cutlass13device_kernelIN5flash19enable_sm80_to_sm89INS1_16FlashAttnFwdSm80INS1_25CollectiveMainloopFwdSm80ILi4ELi1ELb0EN4cute5tupleIJNS5_1CILi128EEENS7_ILi48EEENS7_ILi96EEEEEELi96ENS_10bfloat16_tEfNS_4arch4Sm80ELb0ELb1ELb0ELb0ELb1ELb0ELb1ELb1EEENS1_21CollectiveEpilogueFwdINS6_IJS8_SA_S9_EEENS6_IJNS7_ILi1EEESI_SI_EEESC_SE_Li128ELb0ELb1ELb1ELb0EEENS1_19SingleTileSchedulerILb0ELb1ELb1ELi128EEEEEEEEEvNT_6ParamsE)
        /*0048*/ 	.short	0x0210
        /*004a*/ 	.short	0x0418


	//----- nvinfo : EIATTR_SW_WAR
	.align		4
.L_272:
        /*004c*/ 	.byte	0x04, 0x36
        /*004e*/ 	.short	(.L_274 - .L_273)
.L_273:
        /*0050*/ 	.word	0x00000008
.L_274:


//--------------------- .nv.info._ZN7cutlass13device_kernelIN5flash19enable_sm80_to_sm89INS1_16FlashAttnFwdSm80INS1_25CollectiveMainloopFwdSm80ILi4ELi1ELb0EN4cute5tupleIJNS5_1CILi128EEENS7_ILi48EEENS7_ILi96EEEEEELi96ENS_10bfloat16_tEfNS_4arch4Sm80ELb0ELb1ELb0ELb1ELb1ELb0ELb1ELb1EEENS1_21CollectiveEpilogueFwdINS6_IJS8_SA_S9_EEENS6_IJNS7_ILi1EEESI_SI_EEESC_SE_Li128ELb1ELb1ELb1ELb0EEENS1_36VarlenDynamicPersistentTileSchedulerILi128ELi48ELi128ELi128ELb1ELb1ELb0ELb1ELb0ELb1EEEEEEEEEvNT_6ParamsE --------------------------
	.section	.nv.info._ZN7cutlass13device_kernelIN5flash19enable_sm80_to_sm89INS1_16FlashAttnFwdSm80INS1_25CollectiveMainloopFwdSm80ILi4ELi1ELb0EN4cute5tupleIJNS5_1CILi128EEENS7_ILi48EEENS7_ILi96EEEEEELi96ENS_10bfloat16_tEfNS_4arch4Sm80ELb0ELb1ELb0ELb1ELb1ELb0ELb1ELb1EEENS1_21CollectiveEpilogueFwdINS6_IJS8_SA_S9_EEENS6_IJNS7_ILi1EEESI_SI_EEESC_SE_Li128ELb1ELb1ELb1ELb0EEENS1_36VarlenDynamicPersistentTileSchedulerILi128ELi48ELi128ELi128ELb1ELb1ELb0ELb1ELb0ELb1EEEEEEEEEvNT_6ParamsE,"",@"SHT_CUDA_INFO"
	.sectionflags	@""
	.align	4


	//----- nvinfo : EIATTR_CUDA_API_VERSION
	.align		4
        /*0000*/ 	.byte	0x04, 0x37
        /*0002*/ 	.short	(.L_276 - .L_275)
.L_275:
        /*0004*/ 	.word	0x00000082


	//----- nvinfo : EIATTR_KPARAM_INFO
	.align		4
.L_276:
        /*0008*/ 	.byte	0x04, 0x17
        /*000a*/ 	.short	(.L_278 - .L_277)
.L_277:
        /*000c*/ 	.word	0x00000000
        /*0010*/ 	.short	0x0000
        /*0012*/ 	.short	0x0000
        /*0014*/ 	.byte	0x00, 0xf0, 0xe1, 0x10


	//----- nvinfo : EIATTR_SPARSE_MMA_MASK
	.align		4
.L_278:
        /*0018*/ 	.byte	0x03, 0x50
        /*001a*/ 	.short	0x0000


	//----- nvinfo : EIATTR_MAXREG_COUNT
	.align		4
        /*001c*/ 	.byte	0x03, 0x1b
        /*001e*/ 	.short	0x00ff


	//----- nvinfo : EIATTR_MERCURY_ISA_VERSION
	.align		4
        /*0020*/ 	.byte	0x03, 0x5f
        /*0022*/ 	.short	0x0101


	//----- nvinfo : EIATTR_EXIT_INSTR_OFFSETS
	.align		4
        /*0024*/ 	.byte	0x04, 0x1c
        /*0026*/ 	.short	(.L_280 - .L_279)


	//   ....[0]....
.L_279:
        /*0028*/ 	.word	0x00000010


	//----- nvinfo : EIATTR_MAX_THREADS
	.align		4
.L_280:
        /*002c*/ 	.byte	0x04, 0x05
        /*002e*/ 	.short	(.L_282 - .L_281)
.L_281:
        /*0030*/ 	.word	0x00000080
        /*0034*/ 	.word	0x00000001
        /*0038*/ 	.word	0x00000001


	//----- nvinfo : EIATTR_CBANK_PARAM_SIZE
	.align		4
.L_282:
        /*003c*/ 	.byte	0x03, 0x19
        /*003e*/ 	.short	0x0438


	//----- nvinfo : EIATTR_PARAM_CBANK
	.align		4
        /*0040*/ 	.byte	0x04, 0x0a
        /*0042*/ 	.short	(.L_284 - .L_283)
	.align		4
.L_283:
        /*0044*/ 	.word	index@(.nv.constant0._ZN7cutlass13device_kernelIN5flash19enable_sm80_to_sm89INS1_16FlashAttnFwdSm80INS1_25CollectiveMainloopFwdSm80ILi4ELi1ELb0EN4cute5tupleIJNS5_1CILi128EEENS7_ILi48EEENS7_ILi96EEEEEELi96ENS_10bfloat16_tEfNS_4arch4Sm80ELb0ELb1ELb0ELb1ELb1ELb0ELb1ELb1EEENS1_21CollectiveEpilogueFwdINS6_IJS8_SA_S9_EEENS6_IJNS7_ILi1EEESI_SI_EEESC_SE_Li128ELb1ELb1ELb1ELb0EEENS1_36VarlenDynamicPersistentTileSchedulerILi128ELi48ELi128ELi128ELb1ELb1ELb0ELb1ELb0ELb1EEEEEEEEEvNT_6ParamsE)
        /*0048*/ 	.short	0x0210
        /*004a*/ 	.short	0x0438


	//----- nvinfo : EIATTR_SW_WAR
	.align		4
.L_284:
        /*004c*/ 	.byte	0x04, 0x36
        /*004e*/ 	.short	(.L_286 - .L_285)
.L_285:
        /*0050*/ 	.word	0x00000008
.L_286:


//--------------------- .nv.info._ZN7cutlass13device_kernelIN5flash19enable_sm80_to_sm89INS1_16FlashAttnFwdSm80INS1_25CollectiveMainloopFwdSm80ILi4ELi1ELb0EN4cute5tupleIJNS5_1CILi128EEENS7_ILi48EEENS7_ILi96EEEEEELi96ENS_10bfloat16_tEfNS_4arch4Sm80ELb0ELb1ELb0ELb1ELb1ELb1ELb1ELb1EEENS1_21CollectiveEpilogueFwdINS6_IJS8_SA_S9_EEENS6_IJNS7_ILi1EEESI_SI_EEESC_SE_Li128ELb1ELb1ELb1ELb0EEENS1_36VarlenDynamicPersistentTileSchedulerILi128ELi48ELi128ELi128ELb1ELb1ELb0ELb1ELb0ELb1EEEEEEEEEvNT_6ParamsE --------------------------
	.section	.nv.info._ZN7cutlass13device_kernelIN5flash19enable_sm80_to_sm89INS1_16FlashAttnFwdSm80INS1_25CollectiveMainloopFwdSm80ILi4ELi1ELb0EN4cute5tupleIJNS5_1CILi128EEENS7_ILi48EEENS7_ILi96EEEEEELi96ENS_10bfloat16_tEfNS_4arch4Sm80ELb0ELb1ELb0ELb1ELb1ELb1ELb1ELb1EEENS1_21CollectiveEpilogueFwdINS6_IJS8_SA_S9_EEENS6_IJNS7_ILi1EEESI_SI_EEESC_SE_Li128ELb1ELb1ELb1ELb0EEENS1_36VarlenDynamicPersistentTileSchedulerILi128ELi48ELi128ELi128ELb1ELb1ELb0ELb1ELb0ELb1EEEEEEEEEvNT_6ParamsE,"",@"SHT_CUDA_INFO"
	.sectionflags	@""
	.align	4


	//----- nvinfo : EIATTR_CUDA_API_VERSION
	.align		4
        /*0000*/ 	.byte	0x04, 0x37
        /*0002*/ 	.short	(.L_288 - .L_287)
.L_287:
        /*0004*/ 	.word	0x00000082


	//----- nvinfo : EIATTR_KPARAM_INFO
	.align		4
.L_288:
        /*0008*/ 	.byte	0x04, 0x17
        /*000a*/ 	.short	(.L_290 - .L_289)
.L_289:
        /*000c*/ 	.word	0x00000000
        /*0010*/ 	.short	0x0000
        /*0012*/ 	.short	0x0000
        /*0014*/ 	.byte	0x00, 0xf0, 0xe1, 0x10


	//----- nvinfo : EIATTR_SPARSE_MMA_MASK
	.align		4
.L_290:
        /*0018*/ 	.byte	0x03, 0x50
        /*001a*/ 	.short	0x0000


	//----- nvinfo : EIATTR_MAXREG_COUNT
	.align		4
        /*001c*/ 	.byte	0x03, 0x1b
        /*001e*/ 	.short	0x00ff


	//----- nvinfo : EIATTR_MERCURY_ISA_VERSION
	.align		4
        /*0020*/ 	.byte	0x03, 0x5f
        /*0022*/ 	.short	0x0101


	//----- nvinfo : EIATTR_EXIT_INSTR_OFFSETS
	.align		4
        /*0024*/ 	.byte	0x04, 0x1c
        /*0026*/ 	.short	(.L_292 - .L_291)


	//   ....[0]....
.L_291:
        /*0028*/ 	.word	0x00000010


	//----- nvinfo : EIATTR_MAX_THREADS
	.align		4
.L_292:
        /*002c*/ 	.byte	0x04, 0x05
        /*002e*/ 	.short	(.L_294 - .L_293)
.L_293:
        /*0030*/ 	.word	0x00000080
        /*0034*/ 	.word	0x00000001
        /*0038*/ 	.word	0x00000001


	//----- nvinfo : EIATTR_CBANK_PARAM_SIZE
	.align		4
.L_294:
        /*003c*/ 	.byte	0x03, 0x19
        /*003e*/ 	.short	0x0438


	//----- nvinfo : EIATTR_PARAM_CBANK
	.align		4
        /*0040*/ 	.byte	0x04, 0x0a
        /*0042*/ 	.short	(.L_296 - .L_295)
	.align		4
.L_295:
        /*0044*/ 	.word	index@(.nv.constant0._ZN7cutlass13device_kernelIN5flash19enable_sm80_to_sm89INS1_16FlashAttnFwdSm80INS1_25CollectiveMainloopFwdSm80ILi4ELi1ELb0EN4cute5tupleIJNS5_1CILi128EEENS7_ILi48EEENS7_ILi96EEEEEELi96ENS_10bfloat16_tEfNS_4arch4Sm80ELb0ELb1ELb0ELb1ELb1ELb1ELb1ELb1EEENS1_21CollectiveEpilogueFwdINS6_IJS8_SA_S9_EEENS6_IJNS7_ILi1EEESI_SI_EEESC_SE_Li128ELb1ELb1ELb1ELb0EEENS1_36VarlenDynamicPersistentTileSchedulerILi128ELi48ELi128ELi128ELb1ELb1ELb0ELb1ELb0ELb1EEEEEEEEEvNT_6ParamsE)
        /*0048*/ 	.short	0x0210
        /*004a*/ 	.short	0x0438


	//----- nvinfo : EIATTR_SW_WAR
	.align		4
.L_296:
        /*004c*/ 	.byte	0x04, 0x36
        /*004e*/ 	.short	(.L_298 - .L_297)
.L_297:
        /*0050*/ 	.word	0x00000008
.L_298:


//--------------------- .nv.info._ZN7cutlass13device_kernelIN5flash19enable_sm80_to_sm89INS1_16FlashAttnFwdSm80INS1_25CollectiveMainloopFwdSm80ILi4ELi1ELb0EN4cute5tupleIJNS5_1CILi128EEENS7_ILi64EEENS7_ILi96EEEEEELi96ENS_10bfloat16_tEfNS_4arch4Sm80ELb1ELb0ELb0ELb0ELb1ELb0ELb1ELb1EEENS1_21CollectiveEpilogueFwdINS6_IJS8_SA_S9_EEENS6_IJNS7_ILi1EEESI_SI_EEESC_SE_Li128ELb0ELb1ELb1ELb0EEENS1_30DynamicPersistentTileSchedulerILi128ELi128ELb1ELb1ELb0EEEEEEEEEvNT_6ParamsE --------------------------
	.section	.nv.info._ZN7cutlass13device_kernelIN5flash19enable_sm80_to_sm89INS1_16FlashAttnFwdSm80INS1_25CollectiveMainloopFwdSm80ILi4ELi1ELb0EN4cute5tupleIJNS5_1CILi128EEENS7_ILi64EEENS7_ILi96EEEEEELi96ENS_10bfloat16_tEfNS_4arch4Sm80ELb1ELb0ELb0ELb0ELb1ELb0ELb1ELb1EEENS1_21CollectiveEpilogueFwdINS6_IJS8_SA_S9_EEENS6_IJNS7_ILi1EEESI_SI_EEESC_SE_Li128ELb0ELb1ELb1ELb0EEENS1_30DynamicPersistentTileSchedulerILi128ELi128ELb1ELb1ELb0EEEEEEEEEvNT_6ParamsE,"",@"SHT_CUDA_INFO"
	.sectionflags	@""
	.align	4


	//----- nvinfo : EIATTR_CUDA_API_VERSION
	.align		4
        /*0000*/ 	.byte	0x04, 0x37
        /*0002*/ 	.short	(.L_300 - .L_299)
.L_299:
        /*0004*/ 	.word	0x00000082


	//----- nvinfo : EIATTR_KPARAM_INFO
	.align		4
.L_300:
        /*0008*/ 	.byte	0x04, 0x17
        /*000a*/ 	.short	(.L_302 - .L_301)
.L_301:
        /*000c*/ 	.word	0x00000000
        /*0010*/ 	.short	0x0000
        /*0012*/ 	.short	0x0000
        /*0014*/ 	.byte	0x00, 0xf0, 0xa1, 0x10


	//----- nvinfo : EIATTR_SPARSE_MMA_MASK
	.align		4
.L_302:
        /*0018*/ 	.byte	0x03, 0x50
        /*001a*/ 	.short	0x0000


	//----- nvinfo : EIATTR_MAXREG_COUNT
	.align		4
        /*001c*/ 	.byte	0x03, 0x1b
        /*001e*/ 	.short	0x00ff


	//----- nvinfo : EIATTR_MERCURY_ISA_VERSION
	.align		4
        /*0020*/ 	.byte	0x03, 0x5f
        /*0022*/ 	.short	0x0101


	//----- nvinfo : EIATTR_EXIT_INSTR_OFFSETS
	.align		4
        /*0024*/ 	.byte	0x04, 0x1c
        /*0026*/ 	.short	(.L_304 - .L_303)


	//   ....[0]....
.L_303:
        /*0028*/ 	.word	0x00000010


	//----- nvinfo : EIATTR_MAX_THREADS
	.align		4
.L_304:
        /*002c*/ 	.byte	0x04, 0x05
        /*002e*/ 	.short	(.L_306 - .L_305)
.L_305:
        /*0030*/ 	.word	0x00000080
        /*0034*/ 	.word	0x00000001
        /*0038*/ 	.word	0x00000001


	//----- nvinfo : EIATTR_CBANK_PARAM_SIZE
	.align		4
.L_306:
        /*003c*/ 	.byte	0x03, 0x19
        /*003e*/ 	.short	0x0428


	//----- nvinfo : EIATTR_PARAM_CBANK
	.align		4
        /*0040*/ 	.byte	0x04, 0x0a
        /*0042*/ 	.short	(.L_308 - .L_307)
	.align		4
.L_307:
        /*0044*/ 	.word	index@(.nv.constant0._ZN7cutlass13device_kernelIN5flash19enable_sm80_to_sm89INS1_16FlashAttnFwdSm80INS1_25CollectiveMainloopFwdSm80ILi4ELi1ELb0EN4cute5tupleIJNS5_1CILi128EEENS7_ILi64EEENS7_ILi96EEEEEELi96ENS_10bfloat16_tEfNS_4arch4Sm80ELb1ELb0ELb0ELb0ELb1ELb0ELb1ELb1EEENS1_21CollectiveEpilogueFwdINS6_IJS8_SA_S9_EEENS6_IJNS7_ILi1EEESI_SI_EEESC_SE_Li128ELb0ELb1ELb1ELb0EEENS1_30DynamicPersistentTileSchedulerILi128ELi128ELb1ELb1ELb0EEEEEEEEEvNT_6ParamsE)
        /*0048*/ 	.short	0x0210
        /*004a*/ 	.short	0x0428


	//----- nvinfo : EIATTR_SW_WAR
	.align		4
.L_308:
        /*004c*/ 	.byte	0x04, 0x36
        /*004e*/ 	.short	(.L_310 - .L_309)
.L_309:
        /*0050*/ 	.word	0x00000008
.L_310:


//--------------------- .nv.info._ZN7cutlass13device_kernelIN5flash19enable_sm80_to_sm89INS1_16FlashAttnFwdSm80INS1_25CollectiveMainloopFwdSm80ILi4ELi1ELb0EN4cute5tupleIJNS5_1CILi128EEENS7_ILi48EEENS7_ILi96EEEEEELi96ENS_10bfloat16_tEfNS_4arch4Sm80ELb1ELb0ELb0ELb1ELb1ELb0ELb1ELb1EEENS1_21CollectiveEpilogueFwdINS6_IJS8_SA_S9_EEENS6_IJNS7_ILi1EEESI_SI_EEESC_SE_Li128ELb1ELb1ELb1ELb0EEENS1_36VarlenDynamicPersistentTileSchedulerILi128ELi48ELi128ELi128ELb1ELb1ELb0ELb1ELb1ELb1EEEEEEEEEvNT_6ParamsE --------------------------
	.section	.nv.info._ZN7cutlass13device_kernelIN5flash19enable_sm80_to_sm89INS1_16FlashAttnFwdSm80INS1_25CollectiveMainloopFwdSm80ILi4ELi1ELb0EN4cute5tupleIJNS5_1CILi128EEENS7_ILi48EEENS7_ILi96EEEEEELi96ENS_10bfloat16_tEfNS_4arch4Sm80ELb1ELb0ELb0ELb1ELb1ELb0ELb1ELb1EEENS1_21CollectiveEpilogueFwdINS6_IJS8_SA_S9_EEENS6_IJNS7_ILi1EEESI_SI_EEESC_SE_Li128ELb1ELb1ELb1ELb0EEENS1_36VarlenDynamicPersistentTileSchedulerILi128ELi48ELi128ELi128ELb1ELb1ELb0ELb1ELb1ELb1EEEEEEEEEvNT_6ParamsE,"",@"SHT_CUDA_INFO"
	.sectionflags	@""
	.align	4


	//----- nvinfo : EIATTR_CUDA_API_VERSION
	.align		4
        /*0000*/ 	.byte	0x04, 0x37
        /*0002*/ 	.short	(.L_312 - .L_311)
.L_311:
        /*0004*/ 	.word	0x00000082


	//----- nvinfo : EIATTR_KPARAM_INFO
	.align		4
.L_312:
        /*0008*/ 	.byte	0x04, 0x17
        /*000a*/ 	.short	(.L_314 - .L_313)
.L_313:
        /*000c*/ 	.word	0x00000000
        /*0010*/ 	.short	0x0000
        /*0012*/ 	.short	0x0000
        /*0014*/ 	.byte	0x00, 0xf0, 0xe1, 0x10


	//----- nvinfo : EIATTR_SPARSE_MMA_MASK
	.align		4
.L_314:
        /*0018*/ 	.byte	0x03, 0x50
        /*001a*/ 	.short	0x0000


	//----- nvinfo : EIATTR_MAXREG_COUNT
	.align		4
        /*001c*/ 	.byte	0x03, 0x1b
        /*001e*/ 	.short	0x00ff


	//----- nvinfo : EIATTR_MERCURY_ISA_VERSION
	.align		4
        /*0020*/ 	.byte	0x03, 0x5f
        /*0022*/ 	.short	0x0101


	//----- nvinfo : EIATTR_EXIT_INSTR_OFFSETS
	.align		4
        /*0024*/ 	.byte	0x04, 0x1c
        /*0026*/ 	.short	(.L_316 - .L_315)


	//   ....[0]....
.L_315:
        /*0028*/ 	.word	0x00000010


	//----- nvinfo : EIATTR_MAX_THREADS
	.align		4
.L_316:
        /*002c*/ 	.byte	0x04, 0x05
        /*002e*/ 	.short	(.L_318 - .L_317)
.L_317:
        /*0030*/ 	.word	0x00000080
        /*0034*/ 	.word	0x00000001
        /*0038*/ 	.word	0x00000001


	//----- nvinfo : EIATTR_CBANK_PARAM_SIZE
	.align		4
.L_318:
        /*003c*/ 	.byte	0x03, 0x19
        /*003e*/ 	.short	0x0438


	//----- nvinfo : EIATTR_PARAM_CBANK
	.align		4
        /*0040*/ 	.byte	0x04, 0x0a
        /*0042*/ 	.short	(.L_320 - .L_319)
	.align		4
.L_319:
        /*0044*/ 	.word	index@(.nv.constant0._ZN7cutlass13device_kernelIN5flash19enable_sm80_to_sm89INS1_16FlashAttnFwdSm80INS1_25CollectiveMainloopFwdSm80ILi4ELi1ELb0EN4cute5tupleIJNS5_1CILi128EEENS7_ILi48EEENS7_ILi96EEEEEELi96ENS_10bfloat16_tEfNS_4arch4Sm80ELb1ELb0ELb0ELb1ELb1ELb0ELb1ELb1EEENS1_21CollectiveEpilogueFwdINS6_IJS8_SA_S9_EEENS6_IJNS7_ILi1EEESI_SI_EEESC_SE_Li128ELb1ELb1ELb1ELb0EEENS1_36VarlenDynamicPersistentTileSchedulerILi128ELi48ELi128ELi128ELb1ELb1ELb0ELb1ELb1ELb1EEEEEEEEEvNT_6ParamsE)
        /*0048*/ 	.short	0x0210
        /*004a*/ 	.short	0x0438


	//----- nvinfo : EIATTR_SW_WAR
	.align		4
.L_320:
        /*004c*/ 	.byte	0x04, 0x36
        /*004e*/ 	.short	(.L_322 - .L_321)
.L_321:
        /*0050*/ 	.word	0x00000008
.L_322:


//--------------------- .nv.info._ZN7cutlass13device_kernelIN5flash19enable_sm80_to_sm89INS1_16FlashAttnFwdSm80INS1_25CollectiveMainloopFwdSm80ILi4ELi1ELb0EN4cute5tupleIJNS5_1CILi128EEENS7_ILi48EEENS7_ILi96EEEEEELi96ENS_10bfloat16_tEfNS_4arch4Sm80ELb1ELb0ELb0ELb1ELb1ELb1ELb1ELb1EEENS1_21CollectiveEpilogueFwdINS6_IJS8_SA_S9_EEENS6_IJNS7_ILi1EEESI_SI_EEESC_SE_Li128ELb1ELb1ELb1ELb0EEENS1_36VarlenDynamicPersistentTileSchedulerILi128ELi48ELi128ELi128ELb1ELb1ELb0ELb1ELb1ELb1EEEEEEEEEvNT_6ParamsE --------------------------
	.section	.nv.info._ZN7cutlass13device_kernelIN5flash19enable_sm80_to_sm89INS1_16FlashAttnFwdSm80INS1_25CollectiveMainloopFwdSm80ILi4ELi1ELb0EN4cute5tupleIJNS5_1CILi128EEENS7_ILi48EEENS7_ILi96EEEEEELi96ENS_10bfloat16_tEfNS_4arch4Sm80ELb1ELb0ELb0ELb1ELb1ELb1ELb1ELb1EEENS1_21CollectiveEpilogueFwdINS6_IJS8_SA_S9_EEENS6_IJNS7_ILi1EEESI_SI_EEESC_SE_Li128ELb1ELb1ELb1ELb0EEENS1_36VarlenDynamicPersistentTileSchedulerILi128ELi48ELi128ELi128ELb1ELb1ELb0ELb1ELb1ELb1EEEEEEEEEvNT_6ParamsE,"",@"SHT_CUDA_INFO"
	.sectionflags	@""
	.align	4


	//----- nvinfo : EIATTR_CUDA_API_VERSION
	.align		4
        /*0000*/ 	.byte	0x04, 0x37
        /*0002*/ 	.short	(.L_324 - .L_323)
.L_323:
        /*0004*/ 	.word	0x00000082


	//----- nvinfo : EIATTR_KPARAM_INFO
	.align		4
.L_324:
        /*0008*/ 	.byte	0x04, 0x17
        /*000a*/ 	.short	(.L_326 - .L_325)
.L_325:
        /*000c*/ 	.word	0x00000000
        /*0010*/ 	.short	0x0000
        /*0012*/ 	.short	0x0000
        /*0014*/ 	.byte	0x00, 0xf0, 0xe1, 0x10


	//----- nvinfo : EIATTR_SPARSE_MMA_MASK
	.align		4
.L_326:
        /*0018*/ 	.byte	0x03, 0x50
        /*001a*/ 	.short	0x0000


	//----- nvinfo : EIATTR_MAXREG_COUNT
	.align		4
        /*001c*/ 	.byte	0x03, 0x1b
        /*001e*/ 	.short	0x00ff


	//----- nvinfo : EIATTR_MERCURY_ISA_VERSION
	.align		4
        /*0020*/ 	.byte	0x03, 0x5f
        /*0022*/ 	.short	0x0101


	//----- nvinfo : EIATTR_EXIT_INSTR_OFFSETS
	.align		4
        /*0024*/ 	.byte	0x04, 0x1c
        /*0026*/ 	.short	(.L_328 - .L_327)


	//   ....[0]....
.L_327:
        /*0028*/ 	.word	0x00000010


	//----- nvinfo : EIATTR_MAX_THREADS
	.align		4
.L_328:
        /*002c*/ 	.byte	0x04, 0x05
        /*002e*/ 	.short	(.L_330 - .L_329)
.L_329:
        /*0030*/ 	.word	0x00000080
        /*0034*/ 	.word	0x00000001
        /*0038*/ 	.word	0x00000001


	//----- nvinfo : EIATTR_CBANK_PARAM_SIZE
	.align		4
.L_330:
        /*003c*/ 	.byte	0x03, 0x19
        /*003e*/ 	.short	0x0438


	//----- nvinfo : EIATTR_PARAM_CBANK
	.align		4
        /*0040*/ 	.byte	0x04, 0x0a
        /*0042*/ 	.short	(.L_332 - .L_331)
	.align		4
.L_331:
        /*0044*/ 	.word	index@(.nv.constant0._ZN7cutlass13device_kernelIN5flash19enable_sm80_to_sm89INS1_16FlashAttnFwdSm80INS1_25CollectiveMainloopFwdSm80ILi4ELi1ELb0EN4cute5tupleIJNS5_1CILi128EEENS7_ILi48EEENS7_ILi96EEEEEELi96ENS_10bfloat16_tEfNS_4arch4Sm80ELb1ELb0ELb0ELb1ELb1ELb1ELb1ELb1EEENS1_21CollectiveEpilogueFwdINS6_IJS8_SA_S9_EEENS6_IJNS7_ILi1EEESI_SI_EEESC_SE_Li128ELb1ELb1ELb1ELb0EEENS1_36VarlenDynamicPersistentTileSchedulerILi128ELi48ELi128ELi128ELb1ELb1ELb0ELb1ELb1ELb1EEEEEEEEEvNT_6ParamsE)
        /*0048*/ 	.short	0x0210
        /*004a*/ 	.short	0x0438


	//----- nvinfo : EIATTR_SW_WAR
	.align		4
.L_332:
        /*004c*/ 	.byte	0x04, 0x36
        /*004e*/ 	.short	(.L_334 - .L_333)
.L_333:
        /*0050*/ 	.word	0x00000008
.L_334:


//--------------------- .nv.callgraph             --------------------------
	.section	.nv.callgraph,"",@"SHT_CUDA_CALLGRAPH"
	.align	4
	.sectionentsize	8
	.align		4
        /*0000*/ 	.word	0x00000000
	.align		4
        /*0004*/ 	.word	0xffffffff
	.align		4
        /*0008*/ 	.word	0x00000000
	.align		4
        /*000c*/ 	.word	0xfffffffe
	.align		4
        /*0010*/ 	.word	0x00000000
	.align		4
        /*0014*/ 	.word	0xfffffffd
	.align		4
        /*0018*/ 	.word	0x00000000
	.align		4
        /*001c*/ 	.word	0xfffffffc


//--------------------- .nv.constant4             --------------------------
	.section	.nv.constant4,"a",@progbits
	.align	8
	.align		8
.nv.constant4:
        /*0000*/ 	.dword	_ZN88_INTERNAL_261a9f89_52_flash_fwd_hdim96_bf16_paged_split_softcapall_sm80_cu_58b58f81_31514cuda3std3__45__cpo5beginE
	.align		8
        /*0008*/ 	.dword	_ZN88_INTERNAL_261a9f89_52_flash_fwd_hdim96_bf16_paged_split_softcapall_sm80_cu_58b58f81_31514cuda3std3__45__cpo3endE
	.align		8
        /*0010*/ 	.dword	_ZN88_INTERNAL_261a9f89_52_flash_fwd_hdim96_bf16_paged_split_softcapall_sm80_cu_58b58f81_31514cuda3std3__45__cpo6cbeginE
	.align		8
        /*0018*/ 	.dword	_ZN88_INTERNAL_261a9f89_52_flash_fwd_hdim96_bf16_paged_split_softcapall_sm80_cu_58b58f81_31514cuda3std3__45__cpo4cendE
	.align		8
        /*0020*/ 	.dword	_ZN88_INTERNAL_261a9f89_52_flash_fwd_hdim96_bf16_paged_split_softcapall_sm80_cu_58b58f81_31514cuda3std3__490_GLOBAL__N__261a9f89_52_flash_fwd_hdim96_bf16_paged_split_softcapall_sm80_cu_58b58f81_31516ignoreE
	.align		8
        /*0028*/ 	.dword	_ZN88_INTERNAL_261a9f89_52_flash_fwd_hdim96_bf16_paged_split_softcapall_sm80_cu_58b58f81_31514cuda3std3__419piecewise_constructE
	.align		8
        /*0030*/ 	.dword	_ZN88_INTERNAL_261a9f89_52_flash_fwd_hdim96_bf16_paged_split_softcapall_sm80_cu_58b58f81_31514cuda3std3__48in_placeE
	.align		8
        /*0038*/ 	.dword	_ZN88_INTERNAL_261a9f89_52_flash_fwd_hdim96_bf16_paged_split_softcapall_sm80_cu_58b58f81_31514cuda3std6ranges3__45__cpo4swapE
	.align		8
        /*0040*/ 	.dword	_ZN88_INTERNAL_261a9f89_52_flash_fwd_hdim96_bf16_paged_split_softcapall_sm80_cu_58b58f81_31514cuda3std6ranges3__45__cpo9iter_moveE
	.align		8
        /*0048*/ 	.dword	_ZN88_INTERNAL_261a9f89_52_flash_fwd_hdim96_bf16_paged_split_softcapall_sm80_cu_58b58f81_31514cute7productE
	.align		8
        /*0050*/ 	.dword	_ZN88_INTERNAL_261a9f89_52_flash_fwd_hdim96_bf16_paged_split_softcapall_sm80_cu_58b58f81_31514cute1_E


//--------------------- .text._ZN7cutlass13device_kernelIN5flash19enable_sm80_to_sm89INS1_16FlashAttnFwdSm80INS1_25CollectiveMainloopFwdSm80ILi4ELi1ELb0EN4cute5tupleIJNS5_1CILi128EEENS7_ILi64EEENS7_ILi96EEEEEELi96ENS_10bfloat16_tEfNS_4arch4Sm80ELb0ELb0ELb1ELb0ELb1ELb0ELb1ELb1EEENS1_21CollectiveEpilogueFwdINS6_IJS8_SA_S9_EEENS6_IJNS7_ILi1EEESI_SI_EEESC_SE_Li128ELb0ELb1ELb1ELb0EEENS1_19SingleTileSchedulerILb0ELb1ELb1ELi128EEEEEEEEEvNT_6ParamsE --------------------------
	.section	.text._ZN7cutlass13device_kernelIN5flash19enable_sm80_to_sm89INS1_16FlashAttnFwdSm80INS1_25CollectiveMainloopFwdSm80ILi4ELi1ELb0EN4cute5tupleIJNS5_1CILi128EEENS7_ILi64EEENS7_ILi96EEEEEELi96ENS_10bfloat16_tEfNS_4arch4Sm80ELb0ELb0ELb1ELb0ELb1ELb0ELb1ELb1EEENS1_21CollectiveEpilogueFwdINS6_IJS8_SA_S9_EEENS6_IJNS7_ILi1EEESI_SI_EEESC_SE_Li128ELb0ELb1ELb1ELb0EEENS1_19SingleTileSchedulerILb0ELb1ELb1ELi128EEEEEEEEEvNT_6ParamsE,"ax",@progbits
	.align	128
.text._ZN7cutlass13device_kernelIN5flash19enable_sm80_to_sm89INS1_16FlashAttnFwdSm80INS1_25CollectiveMainloopFwdSm80ILi4ELi1ELb0EN4cute5tupleIJNS5_1CILi128EEENS7_ILi64EEENS7_ILi96EEEEEELi96ENS_10bfloat16_tEfNS_4arch4Sm80ELb0ELb0ELb1ELb0ELb1ELb0ELb1ELb1EEENS1_21CollectiveEpilogueFwdINS6_IJS8_SA_S9_EEENS6_IJNS7_ILi1EEESI_SI_EEESC_SE_Li128ELb0ELb1ELb1ELb0EEENS1_19SingleTileSchedulerILb0ELb1ELb1ELi128EEEEEEEEEvNT_6ParamsE:
        .type           _ZN7cutlass13device_kernelIN5flash19enable_sm80_to_sm89INS1_16FlashAttnFwdSm80INS1_25CollectiveMainloopFwdSm80ILi4ELi1ELb0EN4cute5tupleIJNS5_1CILi128EEENS7_ILi64EEENS7_ILi96EEEEEELi96ENS_10bfloat16_tEfNS_4arch4Sm80ELb0ELb0ELb1ELb0ELb1ELb0ELb1ELb1EEENS1_21CollectiveEpilogueFwdINS6_IJS8_SA_S9_EEENS6_IJNS7_ILi1EEESI_SI_EEESC_SE_Li128ELb0ELb1ELb1ELb0EEENS1_19SingleTileSchedulerILb0ELb1ELb1ELi128EEEEEEEEEvNT_6ParamsE,@function
        .size           _ZN7cutlass13device_kernelIN5flash19enable_sm80_to_sm89INS1_16FlashAttnFwdSm80INS1_25CollectiveMainloopFwdSm80ILi4ELi1ELb0EN4cute5tupleIJNS5_1CILi128EEENS7_ILi64EEENS7_ILi96EEEEEELi96ENS_10bfloat16_tEfNS_4arch4Sm80ELb0ELb0ELb1ELb0ELb1ELb0ELb1ELb1EEENS1_21CollectiveEpilogueFwdINS6_IJS8_SA_S9_EEENS6_IJNS7_ILi1EEESI_SI_EEESC_SE_Li128ELb0ELb1ELb1ELb0EEENS1_19SingleTileSchedulerILb0ELb1ELb1ELi128EEEEEEEEEvNT_6ParamsE,(.L_x_18 - _ZN7cutlass13device_kernelIN5flash19enable_sm80_to_sm89INS1_16FlashAttnFwdSm80INS1_25CollectiveMainloopFwdSm80ILi4ELi1ELb0EN4cute5tupleIJNS5_1CILi128EEENS7_ILi64EEENS7_ILi96EEEEEELi96ENS_10bfloat16_tEfNS_4arch4Sm80ELb0ELb0ELb1ELb0ELb1ELb0ELb1ELb1EEENS1_21CollectiveEpilogueFwdINS6_IJS8_SA_S9_EEENS6_IJNS7_ILi1EEESI_SI_EEESC_SE_Li128ELb0ELb1ELb1ELb0EEENS1_19SingleTileSchedulerILb0ELb1ELb1ELi128EEEEEEEEEvNT_6ParamsE)
        .other          _ZN7cutlass13device_kernelIN5flash19enable_sm80_to_sm89INS1_16FlashAttnFwdSm80INS1_25CollectiveMainloopFwdSm80ILi4ELi1ELb0EN4cute5tupleIJNS5_1CILi128EEENS7_ILi64EEENS7_ILi96EEEEEELi96ENS_10bfloat16_tEfNS_4arch4Sm80ELb0ELb0ELb1ELb0ELb1ELb0ELb1ELb1EEENS1_21CollectiveEpilogueFwdINS6_IJS8_SA_S9_EEENS6_IJNS7_ILi1EEESI_SI_EEESC_SE_Li128ELb0ELb1ELb1ELb0EEENS1_19SingleTileSchedulerILb0ELb1ELb1ELi128EEEEEEEEEvNT_6ParamsE,@"STO_CUDA_ENTRY STV_DEFAULT"
_ZN7cutlass13device_kernelIN5flash19enable_sm80_to_sm89INS1_16FlashAttnFwdSm80INS1_25CollectiveMainloopFwdSm80ILi4ELi1ELb0EN4cute5tupleIJNS5_1CILi128EEENS7_ILi64EEENS7_ILi96EEEEEELi96ENS_10bfloat16_tEfNS_4arch4Sm80ELb0ELb0ELb1ELb0ELb1ELb0ELb1ELb1EEENS1_21CollectiveEpilogueFwdINS6_IJS8_SA_S9_EEENS6_IJNS7_ILi1EEESI_SI_EEESC_SE_Li128ELb0ELb1ELb1ELb0EEENS1_19SingleTileSchedulerILb0ELb1ELb1ELi128EEEEEEEEEvNT_6ParamsE:
[----:B------:R-:W-:Y:S01]  /*0000*/  LDC R1, c[0x0][0x28] ;  /* 0x00000a00ff017b82 */ /* 0x000fe20000000800 */
[----:B------:R-:W-:Y:S05]  /*0010*/  EXIT ;  /* 0x000000000000794d */ /* 0x000fea0003800000 */
.L_x_0:
[----:B------:R-:W-:-:S00]  /*0020*/  BRA `(.L_x_0) ;  /* 0xfffffffc00fc7947 */ /* 0x000fc0000383ffff */
[----:B------:R-:W-:-:S00]  /*0030*/  NOP ;  /* 0x0000000000007918 */ /* 0x000fc00000000000 */
        /* <DEDUP_REMOVED lines=12> */
.L_x_18:


//--------------------- .text._ZN7cutlass13device_kernelIN5flash19enable_sm80_to_sm89INS1_16FlashAttnFwdSm80INS1_25CollectiveMainloopFwdSm80ILi4ELi1ELb0EN4cute5tupleIJNS5_1CILi128EEENS7_ILi48EEENS7_ILi96EEEEEELi96ENS_10bfloat16_tEfNS_4arch4Sm80ELb0ELb0ELb1ELb1ELb1ELb0ELb1ELb1EEENS1_21CollectiveEpilogueFwdINS6_IJS8_SA_S9_EEENS6_IJNS7_ILi1EEESI_SI_EEESC_SE_Li128ELb1ELb1ELb1ELb0EEENS1_36VarlenDynamicPersistentTileSchedulerILi128ELi48ELi128ELi128ELb1ELb1ELb0ELb0ELb1ELb1EEEEEEEEEvNT_6ParamsE --------------------------
	.section	.text._ZN7cutlass13device_kernelIN5flash19enable_sm80_to_sm89INS1_16FlashAttnFwdSm80INS1_25CollectiveMainloopFwdSm80ILi4ELi1ELb0EN4cute5tupleIJNS5_1CILi128EEENS7_ILi48EEENS7_ILi96EEEEEELi96ENS_10bfloat16_tEfNS_4arch4Sm80ELb0ELb0ELb1ELb1ELb1ELb0ELb1ELb1EEENS1_21CollectiveEpilogueFwdINS6_IJS8_SA_S9_EEENS6_IJNS7_ILi1EEESI_SI_EEESC_SE_Li128ELb1ELb1ELb1ELb0EEENS1_36VarlenDynamicPersistentTileSchedulerILi128ELi48ELi128ELi128ELb1ELb1ELb0ELb0ELb1ELb1EEEEEEEEEvNT_6ParamsE,"ax",@progbits
	.align	128
.text._ZN7cutlass13device_kernelIN5flash19enable_sm80_to_sm89INS1_16FlashAttnFwdSm80INS1_25CollectiveMainloopFwdSm80ILi4ELi1ELb0EN4cute5tupleIJNS5_1CILi128EEENS7_ILi48EEENS7_ILi96EEEEEELi96ENS_10bfloat16_tEfNS_4arch4Sm80ELb0ELb0ELb1ELb1ELb1ELb0ELb1ELb1EEENS1_21CollectiveEpilogueFwdINS6_IJS8_SA_S9_EEENS6_IJNS7_ILi1EEESI_SI_EEESC_SE_Li128ELb1ELb1ELb1ELb0EEENS1_36VarlenDynamicPersistentTileSchedulerILi128ELi48ELi128ELi128ELb1ELb1ELb0ELb0ELb1ELb1EEEEEEEEEvNT_6ParamsE:
        .type           _ZN7cutlass13device_kernelIN5flash19enable_sm80_to_sm89INS1_16FlashAttnFwdSm80INS1_25CollectiveMainloopFwdSm80ILi4ELi1ELb0EN4cute5tupleIJNS5_1CILi128EEENS7_ILi48EEENS7_ILi96EEEEEELi96ENS_10bfloat16_tEfNS_4arch4Sm80ELb0ELb0ELb1ELb1ELb1ELb0ELb1ELb1EEENS1_21CollectiveEpilogueFwdINS6_IJS8_SA_S9_EEENS6_IJNS7_ILi1EEESI_SI_EEESC_SE_Li128ELb1ELb1ELb1ELb0EEENS1_36VarlenDynamicPersistentTileSchedulerILi128ELi48ELi128ELi128ELb1ELb1ELb0ELb0ELb1ELb1EEEEEEEEEvNT_6ParamsE,@function
        .size           _ZN7cutlass13device_kernelIN5flash19enable_sm80_to_sm89INS1_16FlashAttnFwdSm80INS1_25CollectiveMainloopFwdSm80ILi4ELi1ELb0EN4cute5tupleIJNS5_1CILi128EEENS7_ILi48EEENS7_ILi96EEEEEELi96ENS_10bfloat16_tEfNS_4arch4Sm80ELb0ELb0ELb1ELb1ELb1ELb0ELb1ELb1EEENS1_21CollectiveEpilogueFwdINS6_IJS8_SA_S9_EEENS6_IJNS7_ILi1EEESI_SI_EEESC_SE_Li128ELb1ELb1ELb1ELb0EEENS1_36VarlenDynamicPersistentTileSchedulerILi128ELi48ELi128ELi128ELb1ELb1ELb0ELb0ELb1ELb1EEEEEEEEEvNT_6ParamsE,(.L_x_19 - _ZN7cutlass13device_kernelIN5flash19enable_sm80_to_sm89INS1_16FlashAttnFwdSm80INS1_25CollectiveMainloopFwdSm80ILi4ELi1ELb0EN4cute5tupleIJNS5_1CILi128EEENS7_ILi48EEENS7_ILi96EEEEEELi96ENS_10bfloat16_tEfNS_4arch4Sm80ELb0ELb0ELb1ELb1ELb1ELb0ELb1ELb1EEENS1_21CollectiveEpilogueFwdINS6_IJS8_SA_S9_EEENS6_IJNS7_ILi1EEESI_SI_EEESC_SE_Li128ELb1ELb1ELb1ELb0EEENS1_36VarlenDynamicPersistentTileSchedulerILi128ELi48ELi128ELi128ELb1ELb1ELb0ELb0ELb1ELb1EEEEEEEEEvNT_6ParamsE)
        .other          _ZN7cutlass13device_kernelIN5flash19enable_sm80_to_sm89INS1_16FlashAttnFwdSm80INS1_25CollectiveMainloopFwdSm80ILi4ELi1ELb0EN4cute5tupleIJNS5_1CILi128EEENS7_ILi48EEENS7_ILi96EEEEEELi96ENS_10bfloat16_tEfNS_4arch4Sm80ELb0ELb0ELb1ELb1ELb1ELb0ELb1ELb1EEENS1_21CollectiveEpilogueFwdINS6_IJS8_SA_S9_EEENS6_IJNS7_ILi1EEESI_SI_EEESC_SE_Li128ELb1ELb1ELb1ELb0EEENS1_36VarlenDynamicPersistentTileSchedulerILi128ELi48ELi128ELi128ELb1ELb1ELb0ELb0ELb1ELb1EEEEEEEEEvNT_6ParamsE,@"STO_CUDA_ENTRY STV_DEFAULT"
_ZN7cutlass13device_kernelIN5flash19enable_sm80_to_sm89INS1_16FlashAttnFwdSm80INS1_25CollectiveMainloopFwdSm80ILi4ELi1ELb0EN4cute5tupleIJNS5_1CILi128EEENS7_ILi48EEENS7_ILi96EEEEEELi96ENS_10bfloat16_tEfNS_4arch4Sm80ELb0ELb0ELb1ELb1ELb1ELb0ELb1ELb1EEENS1_21CollectiveEpilogueFwdINS6_IJS8_SA_S9_EEENS6_IJNS7_ILi1EEESI_SI_EEESC_SE_Li128ELb1ELb1ELb1ELb0EEENS1_36VarlenDynamicPersistentTileSchedulerILi128ELi48ELi128ELi128ELb1ELb1ELb0ELb0ELb1ELb1EEEEEEEEEvNT_6ParamsE:
[----:B------:R-:W-:Y:S01]  /*0000*/  LDC R1, c[0x0][0x28] ;  /* 0x00000a00ff017b82 */ /* 0x000fe20000000800 */
[----:B------:R-:W-:Y:S05]  /*0010*/  EXIT ;  /* 0x000000000000794d */ /* 0x000fea0003800000 */
.L_x_1:
        /* <DEDUP_REMOVED lines=14> */
.L_x_19:


//--------------------- .text._ZN7cutlass13device_kernelIN5flash19enable_sm80_to_sm89INS1_16FlashAttnFwdSm80INS1_25CollectiveMainloopFwdSm80ILi4ELi1ELb0EN4cute5tupleIJNS5_1CILi128EEENS7_ILi48EEENS7_ILi96EEEEEELi96ENS_10bfloat16_tEfNS_4arch4Sm80ELb0ELb0ELb1ELb1ELb1ELb1ELb1ELb1EEENS1_21CollectiveEpilogueFwdINS6_IJS8_SA_S9_EEENS6_IJNS7_ILi1EEESI_SI_EEESC_SE_Li128ELb1ELb1ELb1ELb0EEENS1_36VarlenDynamicPersistentTileSchedulerILi128ELi48ELi128ELi128ELb1ELb1ELb0ELb0ELb1ELb1EEEEEEEEEvNT_6ParamsE --------------------------
	.section	.text._ZN7cutlass13device_kernelIN5flash19enable_sm80_to_sm89INS1_16FlashAttnFwdSm80INS1_25CollectiveMainloopFwdSm80ILi4ELi1ELb0EN4cute5tupleIJNS5_1CILi128EEENS7_ILi48EEENS7_ILi96EEEEEELi96ENS_10bfloat16_tEfNS_4arch4Sm80ELb0ELb0ELb1ELb1ELb1ELb1ELb1ELb1EEENS1_21CollectiveEpilogueFwdINS6_IJS8_SA_S9_EEENS6_IJNS7_ILi1EEESI_SI_EEESC_SE_Li128ELb1ELb1ELb1ELb0EEENS1_36VarlenDynamicPersistentTileSchedulerILi128ELi48ELi128ELi128ELb1ELb1ELb0ELb0ELb1ELb1EEEEEEEEEvNT_6ParamsE,"ax",@progbits
	.align	128
.text._ZN7cutlass13device_kernelIN5flash19enable_sm80_to_sm89INS1_16FlashAttnFwdSm80INS1_25CollectiveMainloopFwdSm80ILi4ELi1ELb0EN4cute5tupleIJNS5_1CILi128EEENS7_ILi48EEENS7_ILi96EEEEEELi96ENS_10bfloat16_tEfNS_4arch4Sm80ELb0ELb0ELb1ELb1ELb1ELb1ELb1ELb1EEENS1_21CollectiveEpilogueFwdINS6_IJS8_SA_S9_EEENS6_IJNS7_ILi1EEESI_SI_EEESC_SE_Li128ELb1ELb1ELb1ELb0EEENS1_36VarlenDynamicPersistentTileSchedulerILi128ELi48ELi128ELi128ELb1ELb1ELb0ELb0ELb1ELb1EEEEEEEEEvNT_6ParamsE:
        .type           _ZN7cutlass13device_kernelIN5flash19enable_sm80_to_sm89INS1_16FlashAttnFwdSm80INS1_25CollectiveMainloopFwdSm80ILi4ELi1ELb0EN4cute5tupleIJNS5_1CILi128EEENS7_ILi48EEENS7_ILi96EEEEEELi96ENS_10bfloat16_tEfNS_4arch4Sm80ELb0ELb0ELb1ELb1ELb1ELb1ELb1ELb1EEENS1_21CollectiveEpilogueFwdINS6_IJS8_SA_S9_EEENS6_IJNS7_ILi1EEESI_SI_EEESC_SE_Li128ELb1ELb1ELb1ELb0EEENS1_36VarlenDynamicPersistentTileSchedulerILi128ELi48ELi128ELi128ELb1ELb1ELb0ELb0ELb1ELb1EEEEEEEEEvNT_6ParamsE,@function
        .size           _ZN7cutlass13device_kernelIN5flash19enable_sm80_to_sm89INS1_16FlashAttnFwdSm80INS1_25CollectiveMainloopFwdSm80ILi4ELi1ELb0EN4cute5tupleIJNS5_1CILi128EEENS7_ILi48EEENS7_ILi96EEEEEELi96ENS_10bfloat16_tEfNS_4arch4Sm80ELb0ELb0ELb1ELb1ELb1ELb1ELb1ELb1EEENS1_21CollectiveEpilogueFwdINS6_IJS8_SA_S9_EEENS6_IJNS7_ILi1EEESI_SI_EEESC_SE_Li128ELb1ELb1ELb1ELb0EEENS1_36VarlenDynamicPersistentTileSchedulerILi128ELi48ELi128ELi128ELb1ELb1ELb0ELb0ELb1ELb1EEEEEEEEEvNT_6ParamsE,(.L_x_20 - _ZN7cutlass13device_kernelIN5flash19enable_sm80_to_sm89INS1_16FlashAttnFwdSm80INS1_25CollectiveMainloopFwdSm80ILi4ELi1ELb0EN4cute5tupleIJNS5_1CILi128EEENS7_ILi48EEENS7_ILi96EEEEEELi96ENS_10bfloat16_tEfNS_4arch4Sm80ELb0ELb0ELb1ELb1ELb1ELb1ELb1ELb1EEENS1_21CollectiveEpilogueFwdINS6_IJS8_SA_S9_EEENS6_IJNS7_ILi1EEESI_SI_EEESC_SE_Li128ELb1ELb1ELb1ELb0EEENS1_36VarlenDynamicPersistentTileSchedulerILi128ELi48ELi128ELi128ELb1ELb1ELb0ELb0ELb1ELb1EEEEEEEEEvNT_6ParamsE)
        .other          _ZN7cutlass13device_kernelIN5flash19enable_sm80_to_sm89INS1_16FlashAttnFwdSm80INS1_25CollectiveMainloopFwdSm80ILi4ELi1ELb0EN4cute5tupleIJNS5_1CILi128EEENS7_ILi48EEENS7_ILi96EEEEEELi96ENS_10bfloat16_tEfNS_4arch4Sm80ELb0ELb0ELb1ELb1ELb1ELb1ELb1ELb1EEENS1_21CollectiveEpilogueFwdINS6_IJS8_SA_S9_EEENS6_IJNS7_ILi1EEESI_SI_EEESC_SE_Li128ELb1ELb1ELb1ELb0EEENS1_36VarlenDynamicPersistentTileSchedulerILi128ELi48ELi128ELi128ELb1ELb1ELb0ELb0ELb1ELb1EEEEEEEEEvNT_6ParamsE,@"STO_CUDA_ENTRY STV_DEFAULT"
_ZN7cutlass13device_kernelIN5flash19enable_sm80_to_sm89INS1_16FlashAttnFwdSm80INS1_25CollectiveMainloopFwdSm80ILi4ELi1ELb0EN4cute5tupleIJNS5_1CILi128EEENS7_ILi48EEENS7_ILi96EEEEEELi96ENS_10bfloat16_tEfNS_4arch4Sm80ELb0ELb0ELb1ELb1ELb1ELb1ELb1ELb1EEENS1_21CollectiveEpilogueFwdINS6_IJS8_SA_S9_EEENS6_IJNS7_ILi1EEESI_SI_EEESC_SE_Li128ELb1ELb1ELb1ELb0EEENS1_36VarlenDynamicPersistentTileSchedulerILi128ELi48ELi128ELi128ELb1ELb1ELb0ELb0ELb1ELb1EEEEEEEEEvNT_6ParamsE:
[----:B------:R-:W-:Y:S01]  /*0000*/  LDC R1, c[0x0][0x28] ;  /* 0x00000a00ff017b82 */ /* 0x000fe20000000800 */
[----:B------:R-:W-:Y:S05]  /*0010*/  EXIT ;  /* 0x000000000000794d */ /* 0x000fea0003800000 */
.L_x_2:
        /* <DEDUP_REMOVED lines=14> */
.L_x_20:


//--------------------- .text._ZN7cutlass13device_kernelIN5flash19enable_sm80_to_sm89INS1_16FlashAttnFwdSm80INS1_25CollectiveMainloopFwdSm80ILi4ELi1ELb0EN4cute5tupleIJNS5_1CILi128EEENS7_ILi48EEENS7_ILi96EEEEEELi96ENS_10bfloat16_tEfNS_4arch4Sm80ELb0ELb1ELb1ELb0ELb1ELb0ELb1ELb1EEENS1_21CollectiveEpilogueFwdINS6_IJS8_SA_S9_EEENS6_IJNS7_ILi1EEESI_SI_EEESC_SE_Li128ELb0ELb1ELb1ELb0EEENS1_19SingleTileSchedulerILb0ELb1ELb1ELi128EEEEEEEEEvNT_6ParamsE --------------------------
	.section	.text._ZN7cutlass13device_kernelIN5flash19enable_sm80_to_sm89INS1_16FlashAttnFwdSm80INS1_25CollectiveMainloopFwdSm80ILi4ELi1ELb0EN4cute5tupleIJNS5_1CILi128EEENS7_ILi48EEENS7_ILi96EEEEEELi96ENS_10bfloat16_tEfNS_4arch4Sm80ELb0ELb1ELb1ELb0ELb1ELb0ELb1ELb1EEENS1_21CollectiveEpilogueFwdINS6_IJS8_SA_S9_EEENS6_IJNS7_ILi1EEESI_SI_EEESC_SE_Li128ELb0ELb1ELb1ELb0EEENS1_19SingleTileSchedulerILb0ELb1ELb1ELi128EEEEEEEEEvNT_6ParamsE,"ax",@progbits
	.align	128
.text._ZN7cutlass13device_kernelIN5flash19enable_sm80_to_sm89INS1_16FlashAttnFwdSm80INS1_25CollectiveMainloopFwdSm80ILi4ELi1ELb0EN4cute5tupleIJNS5_1CILi128EEENS7_ILi48EEENS7_ILi96EEEEEELi96ENS_10bfloat16_tEfNS_4arch4Sm80ELb0ELb1ELb1ELb0ELb1ELb0ELb1ELb1EEENS1_21CollectiveEpilogueFwdINS6_IJS8_SA_S9_EEENS6_IJNS7_ILi1EEESI_SI_EEESC_SE_Li128ELb0ELb1ELb1ELb0EEENS1_19SingleTileSchedulerILb0ELb1ELb1ELi128EEEEEEEEEvNT_6ParamsE:
        .type           _ZN7cutlass13device_kernelIN5flash19enable_sm80_to_sm89INS1_16FlashAttnFwdSm80INS1_25CollectiveMainloopFwdSm80ILi4ELi1ELb0EN4cute5tupleIJNS5_1CILi128EEENS7_ILi48EEENS7_ILi96EEEEEELi96ENS_10bfloat16_tEfNS_4arch4Sm80ELb0ELb1ELb1ELb0ELb1ELb0ELb1ELb1EEENS1_21CollectiveEpilogueFwdINS6_IJS8_SA_S9_EEENS6_IJNS7_ILi1EEESI_SI_EEESC_SE_Li128ELb0ELb1ELb1ELb0EEENS1_19SingleTileSchedulerILb0ELb1ELb1ELi128EEEEEEEEEvNT_6ParamsE,@function
        .size           _ZN7cutlass13device_kernelIN5flash19enable_sm80_to_sm89INS1_16FlashAttnFwdSm80INS1_25CollectiveMainloopFwdSm80ILi4ELi1ELb0EN4cute5tupleIJNS5_1CILi128EEENS7_ILi48EEENS7_ILi96EEEEEELi96ENS_10bfloat16_tEfNS_4arch4Sm80ELb0ELb1ELb1ELb0ELb1ELb0ELb1ELb1EEENS1_21CollectiveEpilogueFwdINS6_IJS8_SA_S9_EEENS6_IJNS7_ILi1EEESI_SI_EEESC_SE_Li128ELb0ELb1ELb1ELb0EEENS1_19SingleTileSchedulerILb0ELb1ELb1ELi128EEEEEEEEEvNT_6ParamsE,(.L_x_21 - _ZN7cutlass13device_kernelIN5flash19enable_sm80_to_sm89INS1_16FlashAttnFwdSm80INS1_25CollectiveMainloopFwdSm80ILi4ELi1ELb0EN4cute5tupleIJNS5_1CILi128EEENS7_ILi48EEENS7_ILi96EEEEEELi96ENS_10bfloat16_tEfNS_4arch4Sm80ELb0ELb1ELb1ELb0ELb1ELb0ELb1ELb1EEENS1_21CollectiveEpilogueFwdINS6_IJS8_SA_S9_EEENS6_IJNS7_ILi1EEESI_SI_EEESC_SE_Li128ELb0ELb1ELb1ELb0EEENS1_19SingleTileSchedulerILb0ELb1ELb1ELi128EEEEEEEEEvNT_6ParamsE)
        .other          _ZN7cutlass13device_kernelIN5flash19enable_sm80_to_sm89INS1_16FlashAttnFwdSm80INS1_25CollectiveMainloopFwdSm80ILi4ELi1ELb0EN4cute5tupleIJNS5_1CILi128EEENS7_ILi48EEENS7_ILi96EEEEEELi96ENS_10bfloat16_tEfNS_4arch4Sm80ELb0ELb1ELb1ELb0ELb1ELb0ELb1ELb1EEENS1_21CollectiveEpilogueFwdINS6_IJS8_SA_S9_EEENS6_IJNS7_ILi1EEESI_SI_EEESC_SE_Li128ELb0ELb1ELb1ELb0EEENS1_19SingleTileSchedulerILb0ELb1ELb1ELi128EEEEEEEEEvNT_6ParamsE,@"STO_CUDA_ENTRY STV_DEFAULT"
_ZN7cutlass13device_kernelIN5flash19enable_sm80_to_sm89INS1_16FlashAttnFwdSm80INS1_25CollectiveMainloopFwdSm80ILi4ELi1ELb0EN4cute5tupleIJNS5_1CILi128EEENS7_ILi48EEENS7_ILi96EEEEEELi96ENS_10bfloat16_tEfNS_4arch4Sm80ELb0ELb1ELb1ELb0ELb1ELb0ELb1ELb1EEENS1_21CollectiveEpilogueFwdINS6_IJS8_SA_S9_EEENS6_IJNS7_ILi1EEESI_SI_EEESC_SE_Li128ELb0ELb1ELb1ELb0EEENS1_19SingleTileSchedulerILb0ELb1ELb1ELi128EEEEEEEEEvNT_6ParamsE:
[----:B------:R-:W-:Y:S01]  /*0000*/  LDC R1, c[0x0][0x28] ;  /* 0x00000a00ff017b82 */ /* 0x000fe20000000800 */
[----:B------:R-:W-:Y:S05]  /*0010*/  EXIT ;  /* 0x000000000000794d */ /* 0x000fea0003800000 */
.L_x_3:
        /* <DEDUP_REMOVED lines=14> */
.L_x_21:


//--------------------- .text._ZN7cutlass13device_kernelIN5flash19enable_sm80_to_sm89INS1_16FlashAttnFwdSm80INS1_25CollectiveMainloopFwdSm80ILi4ELi1ELb0EN4cute5tupleIJNS5_1CILi128EEENS7_ILi48EEENS7_ILi96EEEEEELi96ENS_10bfloat16_tEfNS_4arch4Sm80ELb0ELb1ELb1ELb1ELb1ELb0ELb1ELb1EEENS1_21CollectiveEpilogueFwdINS6_IJS8_SA_S9_EEENS6_IJNS7_ILi1EEESI_SI_EEESC_SE_Li128ELb1ELb1ELb1ELb0EEENS1_36VarlenDynamicPersistentTileSchedulerILi128ELi48ELi128ELi128ELb1ELb1ELb0ELb1ELb0ELb1EEEEEEEEEvNT_6ParamsE --------------------------
	.section	.text._ZN7cutlass13device_kernelIN5flash19enable_sm80_to_sm89INS1_16FlashAttnFwdSm80INS1_25CollectiveMainloopFwdSm80ILi4ELi1ELb0EN4cute5tupleIJNS5_1CILi128EEENS7_ILi48EEENS7_ILi96EEEEEELi96ENS_10bfloat16_tEfNS_4arch4Sm80ELb0ELb1ELb1ELb1ELb1ELb0ELb1ELb1EEENS1_21CollectiveEpilogueFwdINS6_IJS8_SA_S9_EEENS6_IJNS7_ILi1EEESI_SI_EEESC_SE_Li128ELb1ELb1ELb1ELb0EEENS1_36VarlenDynamicPersistentTileSchedulerILi128ELi48ELi128ELi128ELb1ELb1ELb0ELb1ELb0ELb1EEEEEEEEEvNT_6ParamsE,"ax",@progbits
	.align	128
.text._ZN7cutlass13device_kernelIN5flash19enable_sm80_to_sm89INS1_16FlashAttnFwdSm80INS1_25CollectiveMainloopFwdSm80ILi4ELi1ELb0EN4cute5tupleIJNS5_1CILi128EEENS7_ILi48EEENS7_ILi96EEEEEELi96ENS_10bfloat16_tEfNS_4arch4Sm80ELb0ELb1ELb1ELb1ELb1ELb0ELb1ELb1EEENS1_21CollectiveEpilogueFwdINS6_IJS8_SA_S9_EEENS6_IJNS7_ILi1EEESI_SI_EEESC_SE_Li128ELb1ELb1ELb1ELb0EEENS1_36VarlenDynamicPersistentTileSchedulerILi128ELi48ELi128ELi128ELb1ELb1ELb0ELb1ELb0ELb1EEEEEEEEEvNT_6ParamsE:
        .type           _ZN7cutlass13device_kernelIN5flash19enable_sm80_to_sm89INS1_16FlashAttnFwdSm80INS1_25CollectiveMainloopFwdSm80ILi4ELi1ELb0EN4cute5tupleIJNS5_1CILi128EEENS7_ILi48EEENS7_ILi96EEEEEELi96ENS_10bfloat16_tEfNS_4arch4Sm80ELb0ELb1ELb1ELb1ELb1ELb0ELb1ELb1EEENS1_21CollectiveEpilogueFwdINS6_IJS8_SA_S9_EEENS6_IJNS7_ILi1EEESI_SI_EEESC_SE_Li128ELb1ELb1ELb1ELb0EEENS1_36VarlenDynamicPersistentTileSchedulerILi128ELi48ELi128ELi128ELb1ELb1ELb0ELb1ELb0ELb1EEEEEEEEEvNT_6ParamsE,@function
        .size           _ZN7cutlass13device_kernelIN5flash19enable_sm80_to_sm89INS1_16FlashAttnFwdSm80INS1_25CollectiveMainloopFwdSm80ILi4ELi1ELb0EN4cute5tupleIJNS5_1CILi128EEENS7_ILi48EEENS7_ILi96EEEEEELi96ENS_10bfloat16_tEfNS_4arch4Sm80ELb0ELb1ELb1ELb1ELb1ELb0ELb1ELb1EEENS1_21CollectiveEpilogueFwdINS6_IJS8_SA_S9_EEENS6_IJNS7_ILi1EEESI_SI_EEESC_SE_Li128ELb1ELb1ELb1ELb0EEENS1_36VarlenDynamicPersistentTileSchedulerILi128ELi48ELi128ELi128ELb1ELb1ELb0ELb1ELb0ELb1EEEEEEEEEvNT_6ParamsE,(.L_x_22 - _ZN7cutlass13device_kernelIN5flash19enable_sm80_to_sm89INS1_16FlashAttnFwdSm80INS1_25CollectiveMainloopFwdSm80ILi4ELi1ELb0EN4cute5tupleIJNS5_1CILi128EEENS7_ILi48EEENS7_ILi96EEEEEELi96ENS_10bfloat16_tEfNS_4arch4Sm80ELb0ELb1ELb1ELb1ELb1ELb0ELb1ELb1EEENS1_21CollectiveEpilogueFwdINS6_IJS8_SA_S9_EEENS6_IJNS7_ILi1EEESI_SI_EEESC_SE_Li128ELb1ELb1ELb1ELb0EEENS1_36VarlenDynamicPersistentTileSchedulerILi128ELi48ELi128ELi128ELb1ELb1ELb0ELb1ELb0ELb1EEEEEEEEEvNT_6ParamsE)
        .other          _ZN7cutlass13device_kernelIN5flash19enable_sm80_to_sm89INS1_16FlashAttnFwdSm80INS1_25CollectiveMainloopFwdSm80ILi4ELi1ELb0EN4cute5tupleIJNS5_1CILi128EEENS7_ILi48EEENS7_ILi96EEEEEELi96ENS_10bfloat16_tEfNS_4arch4Sm80ELb0ELb1ELb1ELb1ELb1ELb0ELb1ELb1EEENS1_21CollectiveEpilogueFwdINS6_IJS8_SA_S9_EEENS6_IJNS7_ILi1EEESI_SI_EEESC_SE_Li128ELb1ELb1ELb1ELb0EEENS1_36VarlenDynamicPersistentTileSchedulerILi128ELi48ELi128ELi128ELb1ELb1ELb0ELb1ELb0ELb1EEEEEEEEEvNT_6ParamsE,@"STO_CUDA_ENTRY STV_DEFAULT"
_ZN7cutlass13device_kernelIN5flash19enable_sm80_to_sm89INS1_16FlashAttnFwdSm80INS1_25CollectiveMainloopFwdSm80ILi4ELi1ELb0EN4cute5tupleIJNS5_1CILi128EEENS7_ILi48EEENS7_ILi96EEEEEELi96ENS_10bfloat16_tEfNS_4arch4Sm80ELb0ELb1ELb1ELb1ELb1ELb0ELb1ELb1EEENS1_21CollectiveEpilogueFwdINS6_IJS8_SA_S9_EEENS6_IJNS7_ILi1EEESI_SI_EEESC_SE_Li128ELb1ELb1ELb1ELb0EEENS1_36VarlenDynamicPersistentTileSchedulerILi128ELi48ELi128ELi128ELb1ELb1ELb0ELb1ELb0ELb1EEEEEEEEEvNT_6ParamsE:
[----:B------:R-:W-:Y:S01]  /*0000*/  LDC R1, c[0x0][0x28] ;  /* 0x00000a00ff017b82 */ /* 0x000fe20000000800 */
[----:B------:R-:W-:Y:S05]  /*0010*/  EXIT ;  /* 0x000000000000794d */ /* 0x000fea0003800000 */
.L_x_4:
        /* <DEDUP_REMOVED lines=14> */
.L_x_22:


//--------------------- .text._ZN7cutlass13device_kernelIN5flash19enable_sm80_to_sm89INS1_16FlashAttnFwdSm80INS1_25CollectiveMainloopFwdSm80ILi4ELi1ELb0EN4cute5tupleIJNS5_1CILi128EEENS7_ILi48EEENS7_ILi96EEEEEELi96ENS_10bfloat16_tEfNS_4arch4Sm80ELb0ELb1ELb1ELb1ELb1ELb1ELb1ELb1EEENS1_21CollectiveEpilogueFwdINS6_IJS8_SA_S9_EEENS6_IJNS7_ILi1EEESI_SI_EEESC_SE_Li128ELb1ELb1ELb1ELb0EEENS1_36VarlenDynamicPersistentTileSchedulerILi128ELi48ELi128ELi128ELb1ELb1ELb0ELb1ELb0ELb1EEEEEEEEEvNT_6ParamsE --------------------------
	.section	.text._ZN7cutlass13device_kernelIN5flash19enable_sm80_to_sm89INS1_16FlashAttnFwdSm80INS1_25CollectiveMainloopFwdSm80ILi4ELi1ELb0EN4cute5tupleIJNS5_1CILi128EEENS7_ILi48EEENS7_ILi96EEEEEELi96ENS_10bfloat16_tEfNS_4arch4Sm80ELb0ELb1ELb1ELb1ELb1ELb1ELb1ELb1EEENS1_21CollectiveEpilogueFwdINS6_IJS8_SA_S9_EEENS6_IJNS7_ILi1EEESI_SI_EEESC_SE_Li128ELb1ELb1ELb1ELb0EEENS1_36VarlenDynamicPersistentTileSchedulerILi128ELi48ELi128ELi128ELb1ELb1ELb0ELb1ELb0ELb1EEEEEEEEEvNT_6ParamsE,"ax",@progbits
	.align	128
.text._ZN7cutlass13device_kernelIN5flash19enable_sm80_to_sm89INS1_16FlashAttnFwdSm80INS1_25CollectiveMainloopFwdSm80ILi4ELi1ELb0EN4cute5tupleIJNS5_1CILi128EEENS7_ILi48EEENS7_ILi96EEEEEELi96ENS_10bfloat16_tEfNS_4arch4Sm80ELb0ELb1ELb1ELb1ELb1ELb1ELb1ELb1EEENS1_21CollectiveEpilogueFwdINS6_IJS8_SA_S9_EEENS6_IJNS7_ILi1EEESI_SI_EEESC_SE_Li128ELb1ELb1ELb1ELb0EEENS1_36VarlenDynamicPersistentTileSchedulerILi128ELi48ELi128ELi128ELb1ELb1ELb0ELb1ELb0ELb1EEEEEEEEEvNT_6ParamsE:
        .type           _ZN7cutlass13device_kernelIN5flash19enable_sm80_to_sm89INS1_16FlashAttnFwdSm80INS1_25CollectiveMainloopFwdSm80ILi4ELi1ELb0EN4cute5tupleIJNS5_1CILi128EEENS7_ILi48EEENS7_ILi96EEEEEELi96ENS_10bfloat16_tEfNS_4arch4Sm80ELb0ELb1ELb1ELb1ELb1ELb1ELb1ELb1EEENS1_21CollectiveEpilogueFwdINS6_IJS8_SA_S9_EEENS6_IJNS7_ILi1EEESI_SI_EEESC_SE_Li128ELb1ELb1ELb1ELb0EEENS1_36VarlenDynamicPersistentTileSchedulerILi128ELi48ELi128ELi128ELb1ELb1ELb0ELb1ELb0ELb1EEEEEEEEEvNT_6ParamsE,@function
        .size           _ZN7cutlass13device_kernelIN5flash19enable_sm80_to_sm89INS1_16FlashAttnFwdSm80INS1_25CollectiveMainloopFwdSm80ILi4ELi1ELb0EN4cute5tupleIJNS5_1CILi128EEENS7_ILi48EEENS7_ILi96EEEEEELi96ENS_10bfloat16_tEfNS_4arch4Sm80ELb0ELb1ELb1ELb1ELb1ELb1ELb1ELb1EEENS1_21CollectiveEpilogueFwdINS6_IJS8_SA_S9_EEENS6_IJNS7_ILi1EEESI_SI_EEESC_SE_Li128ELb1ELb1ELb1ELb0EEENS1_36VarlenDynamicPersistentTileSchedulerILi128ELi48ELi128ELi128ELb1ELb1ELb0ELb1ELb0ELb1EEEEEEEEEvNT_6ParamsE,(.L_x_23 - _ZN7cutlass13device_kernelIN5flash19enable_sm80_to_sm89INS1_16FlashAttnFwdSm80INS1_25CollectiveMainloopFwdSm80ILi4ELi1ELb0EN4cute5tupleIJNS5_1CILi128EEENS7_ILi48EEENS7_ILi96EEEEEELi96ENS_10bfloat16_tEfNS_4arch4Sm80ELb0ELb1ELb1ELb1ELb1ELb1ELb1ELb1EEENS1_21CollectiveEpilogueFwdINS6_IJS8_SA_S9_EEENS6_IJNS7_ILi1EEESI_SI_EEESC_SE_Li128ELb1ELb1ELb1ELb0EEENS1_36VarlenDynamicPersistentTileSchedulerILi128ELi48ELi128ELi128ELb1ELb1ELb0ELb1ELb0ELb1EEEEEEEEEvNT_6ParamsE)
        .other          _ZN7cutlass13device_kernelIN5flash19enable_sm80_to_sm89INS1_16FlashAttnFwdSm80INS1_25CollectiveMainloopFwdSm80ILi4ELi1ELb0EN4cute5tupleIJNS5_1CILi128EEENS7_ILi48EEENS7_ILi96EEEEEELi96ENS_10bfloat16_tEfNS_4arch4Sm80ELb0ELb1ELb1ELb1ELb1ELb1ELb1ELb1EEENS1_21CollectiveEpilogueFwdINS6_IJS8_SA_S9_EEENS6_IJNS7_ILi1EEESI_SI_EEESC_SE_Li128ELb1ELb1ELb1ELb0EEENS1_36VarlenDynamicPersistentTileSchedulerILi128ELi48ELi128ELi128ELb1ELb1ELb0ELb1ELb0ELb1EEEEEEEEEvNT_6ParamsE,@"STO_CUDA_ENTRY STV_DEFAULT"
_ZN7cutlass13device_kernelIN5flash19enable_sm80_to_sm89INS1_16FlashAttnFwdSm80INS1_25CollectiveMainloopFwdSm80ILi4ELi1ELb0EN4cute5tupleIJNS5_1CILi128EEENS7_ILi48EEENS7_ILi96EEEEEELi96ENS_10bfloat16_tEfNS_4arch4Sm80ELb0ELb1ELb1ELb1ELb1ELb1ELb1ELb1EEENS1_21CollectiveEpilogueFwdINS6_IJS8_SA_S9_EEENS6_IJNS7_ILi1EEESI_SI_EEESC_SE_Li128ELb1ELb1ELb1ELb0EEENS1_36VarlenDynamicPersistentTileSchedulerILi128ELi48ELi128ELi128ELb1ELb1ELb0ELb1ELb0ELb1EEEEEEEEEvNT_6ParamsE:
[----:B------:R-:W-:Y:S01]  /*0000*/  LDC R1, c[0x0][0x28] ;  /* 0x00000a00ff017b82 */ /* 0x000fe20000000800 */
[----:B------:R-:W-:Y:S05]  /*0010*/  EXIT ;  /* 0x000000000000794d */ /* 0x000fea0003800000 */
.L_x_5:
        /* <DEDUP_REMOVED lines=14> */
.L_x_23:


//--------------------- .text._ZN7cutlass13device_kernelIN5flash19enable_sm80_to_sm89INS1_16FlashAttnFwdSm80INS1_25CollectiveMainloopFwdSm80ILi4ELi1ELb0EN4cute5tupleIJNS5_1CILi128EEENS7_ILi64EEENS7_ILi96EEEEEELi96ENS_10bfloat16_tEfNS_4arch4Sm80ELb1ELb0ELb1ELb0ELb1ELb0ELb1ELb1EEENS1_21CollectiveEpilogueFwdINS6_IJS8_SA_S9_EEENS6_IJNS7_ILi1EEESI_SI_EEESC_SE_Li128ELb0ELb1ELb1ELb0EEENS1_30DynamicPersistentTileSchedulerILi128ELi128ELb1ELb1ELb0EEEEEEEEEvNT_6ParamsE --------------------------
	.section	.text._ZN7cutlass13device_kernelIN5flash19enable_sm80_to_sm89INS1_16FlashAttnFwdSm80INS1_25CollectiveMainloopFwdSm80ILi4ELi1ELb0EN4cute5tupleIJNS5_1CILi128EEENS7_ILi64EEENS7_ILi96EEEEEELi96ENS_10bfloat16_tEfNS_4arch4Sm80ELb1ELb0ELb1ELb0ELb1ELb0ELb1ELb1EEENS1_21CollectiveEpilogueFwdINS6_IJS8_SA_S9_EEENS6_IJNS7_ILi1EEESI_SI_EEESC_SE_Li128ELb0ELb1ELb1ELb0EEENS1_30DynamicPersistentTileSchedulerILi128ELi128ELb1ELb1ELb0EEEEEEEEEvNT_6ParamsE,"ax",@progbits
	.align	128
.text._ZN7cutlass13device_kernelIN5flash19enable_sm80_to_sm89INS1_16FlashAttnFwdSm80INS1_25CollectiveMainloopFwdSm80ILi4ELi1ELb0EN4cute5tupleIJNS5_1CILi128EEENS7_ILi64EEENS7_ILi96EEEEEELi96ENS_10bfloat16_tEfNS_4arch4Sm80ELb1ELb0ELb1ELb0ELb1ELb0ELb1ELb1EEENS1_21CollectiveEpilogueFwdINS6_IJS8_SA_S9_EEENS6_IJNS7_ILi1EEESI_SI_EEESC_SE_Li128ELb0ELb1ELb1ELb0EEENS1_30DynamicPersistentTileSchedulerILi128ELi128ELb1ELb1ELb0EEEEEEEEEvNT_6ParamsE:
        .type           _ZN7cutlass13device_kernelIN5flash19enable_sm80_to_sm89INS1_16FlashAttnFwdSm80INS1_25CollectiveMainloopFwdSm80ILi4ELi1ELb0EN4cute5tupleIJNS5_1CILi128EEENS7_ILi64EEENS7_ILi96EEEEEELi96ENS_10bfloat16_tEfNS_4arch4Sm80ELb1ELb0ELb1ELb0ELb1ELb0ELb1ELb1EEENS1_21CollectiveEpilogueFwdINS6_IJS8_SA_S9_EEENS6_IJNS7_ILi1EEESI_SI_EEESC_SE_Li128ELb0ELb1ELb1ELb0EEENS1_30DynamicPersistentTileSchedulerILi128ELi128ELb1ELb1ELb0EEEEEEEEEvNT_6ParamsE,@function
        .size           _ZN7cutlass13device_kernelIN5flash19enable_sm80_to_sm89INS1_16FlashAttnFwdSm80INS1_25CollectiveMainloopFwdSm80ILi4ELi1ELb0EN4cute5tupleIJNS5_1CILi128EEENS7_ILi64EEENS7_ILi96EEEEEELi96ENS_10bfloat16_tEfNS_4arch4Sm80ELb1ELb0ELb1ELb0ELb1ELb0ELb1ELb1EEENS1_21CollectiveEpilogueFwdINS6_IJS8_SA_S9_EEENS6_IJNS7_ILi1EEESI_SI_EEESC_SE_Li128ELb0ELb1ELb1ELb0EEENS1_30DynamicPersistentTileSchedulerILi128ELi128ELb1ELb1ELb0EEEEEEEEEvNT_6ParamsE,(.L_x_24 - _ZN7cutlass13device_kernelIN5flash19enable_sm80_to_sm89INS1_16FlashAttnFwdSm80INS1_25CollectiveMainloopFwdSm80ILi4ELi1ELb0EN4cute5tupleIJNS5_1CILi128EEENS7_ILi64EEENS7_ILi96EEEEEELi96ENS_10bfloat16_tEfNS_4arch4Sm80ELb1ELb0ELb1ELb0ELb1ELb0ELb1ELb1EEENS1_21CollectiveEpilogueFwdINS6_IJS8_SA_S9_EEENS6_IJNS7_ILi1EEESI_SI_EEESC_SE_Li128ELb0ELb1ELb1ELb0EEENS1_30DynamicPersistentTileSchedulerILi128ELi128ELb1ELb1ELb0EEEEEEEEEvNT_6ParamsE)
        .other          _ZN7cutlass13device_kernelIN5flash19enable_sm80_to_sm89INS1_16FlashAttnFwdSm80INS1_25CollectiveMainloopFwdSm80ILi4ELi1ELb0EN4cute5tupleIJNS5_1CILi128EEENS7_ILi64EEENS7_ILi96EEEEEELi96ENS_10bfloat16_tEfNS_4arch4Sm80ELb1ELb0ELb1ELb0ELb1ELb0ELb1ELb1EEENS1_21CollectiveEpilogueFwdINS6_IJS8_SA_S9_EEENS6_IJNS7_ILi1EEESI_SI_EEESC_SE_Li128ELb0ELb1ELb1ELb0EEENS1_30DynamicPersistentTileSchedulerILi128ELi128ELb1ELb1ELb0EEEEEEEEEvNT_6ParamsE,@"STO_CUDA_ENTRY STV_DEFAULT"
_ZN7cutlass13device_kernelIN5flash19enable_sm80_to_sm89INS1_16FlashAttnFwdSm80INS1_25CollectiveMainloopFwdSm80ILi4ELi1ELb0EN4cute5tupleIJNS5_1CILi128EEENS7_ILi64EEENS7_ILi96EEEEEELi96ENS_10bfloat16_tEfNS_4arch4Sm80ELb1ELb0ELb1ELb0ELb1ELb0ELb1ELb1EEENS1_21CollectiveEpilogueFwdINS6_IJS8_SA_S9_EEENS6_IJNS7_ILi1EEESI_SI_EEESC_SE_Li128ELb0ELb1ELb1ELb0EEENS1_30DynamicPersistentTileSchedulerILi128ELi128ELb1ELb1ELb0EEEEEEEEEvNT_6ParamsE:
[----:B------:R-:W-:Y:S01]  /*0000*/  LDC R1, c[0x0][0x28] ;  /* 0x00000a00ff017b82 */ /* 0x000fe20000000800 */
[----:B------:R-:W-:Y:S05]  /*0010*/  EXIT ;  /* 0x000000000000794d */ /* 0x000fea0003800000 */
.L_x_6:
        /* <DEDUP_REMOVED lines=14> */
.L_x_24:


//--------------------- .text._ZN7cutlass13device_kernelIN5flash19enable_sm80_to_sm89INS1_16FlashAttnFwdSm80INS1_25CollectiveMainloopFwdSm80ILi4ELi1ELb0EN4cute5tupleIJNS5_1CILi128EEENS7_ILi48EEENS7_ILi96EEEEEELi96ENS_10bfloat16_tEfNS_4arch4Sm80ELb1ELb0ELb1ELb1ELb1ELb0ELb1ELb1EEENS1_21CollectiveEpilogueFwdINS6_IJS8_SA_S9_EEENS6_IJNS7_ILi1EEESI_SI_EEESC_SE_Li128ELb1ELb1ELb1ELb0EEENS1_36VarlenDynamicPersistentTileSchedulerILi128ELi48ELi128ELi128ELb1ELb1ELb0ELb1ELb1ELb1EEEEEEEEEvNT_6ParamsE --------------------------
	.section	.text._ZN7cutlass13device_kernelIN5flash19enable_sm80_to_sm89INS1_16FlashAttnFwdSm80INS1_25CollectiveMainloopFwdSm80ILi4ELi1ELb0EN4cute5tupleIJNS5_1CILi128EEENS7_ILi48EEENS7_ILi96EEEEEELi96ENS_10bfloat16_tEfNS_4arch4Sm80ELb1ELb0ELb1ELb1ELb1ELb0ELb1ELb1EEENS1_21CollectiveEpilogueFwdINS6_IJS8_SA_S9_EEENS6_IJNS7_ILi1EEESI_SI_EEESC_SE_Li128ELb1ELb1ELb1ELb0EEENS1_36VarlenDynamicPersistentTileSchedulerILi128ELi48ELi128ELi128ELb1ELb1ELb0ELb1ELb1ELb1EEEEEEEEEvNT_6ParamsE,"ax",@progbits
	.align	128
.text._ZN7cutlass13device_kernelIN5flash19enable_sm80_to_sm89INS1_16FlashAttnFwdSm80INS1_25CollectiveMainloopFwdSm80ILi4ELi1ELb0EN4cute5tupleIJNS5_1CILi128EEENS7_ILi48EEENS7_ILi96EEEEEELi96ENS_10bfloat16_tEfNS_4arch4Sm80ELb1ELb0ELb1ELb1ELb1ELb0ELb1ELb1EEENS1_21CollectiveEpilogueFwdINS6_IJS8_SA_S9_EEENS6_IJNS7_ILi1EEESI_SI_EEESC_SE_Li128ELb1ELb1ELb1ELb0EEENS1_36VarlenDynamicPersistentTileSchedulerILi128ELi48ELi128ELi128ELb1ELb1ELb0ELb1ELb1ELb1EEEEEEEEEvNT_6ParamsE:
        .type           _ZN7cutlass13device_kernelIN5flash19enable_sm80_to_sm89INS1_16FlashAttnFwdSm80INS1_25CollectiveMainloopFwdSm80ILi4ELi1ELb0EN4cute5tupleIJNS5_1CILi128EEENS7_ILi48EEENS7_ILi96EEEEEELi96ENS_10bfloat16_tEfNS_4arch4Sm80ELb1ELb0ELb1ELb1ELb1ELb0ELb1ELb1EEENS1_21CollectiveEpilogueFwdINS6_IJS8_SA_S9_EEENS6_IJNS7_ILi1EEESI_SI_EEESC_SE_Li128ELb1ELb1ELb1ELb0EEENS1_36VarlenDynamicPersistentTileSchedulerILi128ELi48ELi128ELi128ELb1ELb1ELb0ELb1ELb1ELb1EEEEEEEEEvNT_6ParamsE,@function
        .size           _ZN7cutlass13device_kernelIN5flash19enable_sm80_to_sm89INS1_16FlashAttnFwdSm80INS1_25CollectiveMainloopFwdSm80ILi4ELi1ELb0EN4cute5tupleIJNS5_1CILi128EEENS7_ILi48EEENS7_ILi96EEEEEELi96ENS_10bfloat16_tEfNS_4arch4Sm80ELb1ELb0ELb1ELb1ELb1ELb0ELb1ELb1EEENS1_21CollectiveEpilogueFwdINS6_IJS8_SA_S9_EEENS6_IJNS7_ILi1EEESI_SI_EEESC_SE_Li128ELb1ELb1ELb1ELb0EEENS1_36VarlenDynamicPersistentTileSchedulerILi128ELi48ELi128ELi128ELb1ELb1ELb0ELb1ELb1ELb1EEEEEEEEEvNT_6ParamsE,(.L_x_25 - _ZN7cutlass13device_kernelIN5flash19enable_sm80_to_sm89INS1_16FlashAttnFwdSm80INS1_25CollectiveMainloopFwdSm80ILi4ELi1ELb0EN4cute5tupleIJNS5_1CILi128EEENS7_ILi48EEENS7_ILi96EEEEEELi96ENS_10bfloat16_tEfNS_4arch4Sm80ELb1ELb0ELb1ELb1ELb1ELb0ELb1ELb1EEENS1_21CollectiveEpilogueFwdINS6_IJS8_SA_S9_EEENS6_IJNS7_ILi1EEESI_SI_EEESC_SE_Li128ELb1ELb1ELb1ELb0EEENS1_36VarlenDynamicPersistentTileSchedulerILi128ELi48ELi128ELi128ELb1ELb1ELb0ELb1ELb1ELb1EEEEEEEEEvNT_6ParamsE)
        .other          _ZN7cutlass13device_kernelIN5flash19enable_sm80_to_sm89INS1_16FlashAttnFwdSm80INS1_25CollectiveMainloopFwdSm80ILi4ELi1ELb0EN4cute5tupleIJNS5_1CILi128EEENS7_ILi48EEENS7_ILi96EEEEEELi96ENS_10bfloat16_tEfNS_4arch4Sm80ELb1ELb0ELb1ELb1ELb1ELb0ELb1ELb1EEENS1_21CollectiveEpilogueFwdINS6_IJS8_SA_S9_EEENS6_IJNS7_ILi1EEESI_SI_EEESC_SE_Li128ELb1ELb1ELb1ELb0EEENS1_36VarlenDynamicPersistentTileSchedulerILi128ELi48ELi128ELi128ELb1ELb1ELb0ELb1ELb1ELb1EEEEEEEEEvNT_6ParamsE,@"STO_CUDA_ENTRY STV_DEFAULT"
_ZN7cutlass13device_kernelIN5flash19enable_sm80_to_sm89INS1_16FlashAttnFwdSm80INS1_25CollectiveMainloopFwdSm80ILi4ELi1ELb0EN4cute5tupleIJNS5_1CILi128EEENS7_ILi48EEENS7_ILi96EEEEEELi96ENS_10bfloat16_tEfNS_4arch4Sm80ELb1ELb0ELb1ELb1ELb1ELb0ELb1ELb1EEENS1_21CollectiveEpilogueFwdINS6_IJS8_SA_S9_EEENS6_IJNS7_ILi1EEESI_SI_EEESC_SE_Li128ELb1ELb1ELb1ELb0EEENS1_36VarlenDynamicPersistentTileSchedulerILi128ELi48ELi128ELi128ELb1ELb1ELb0ELb1ELb1ELb1EEEEEEEEEvNT_6ParamsE:
[----:B------:R-:W-:Y:S01]  /*0000*/  LDC R1, c[0x0][0x28] ;  /* 0x00000a00ff017b82 */ /* 0x000fe20000000800 */
[----:B------:R-:W-:Y:S05]  /*0010*/  EXIT ;  /* 0x000000000000794d */ /* 0x000fea0003800000 */
.L_x_7:
        /* <DEDUP_REMOVED lines=14> */
.L_x_25:


//--------------------- .text._ZN7cutlass13device_kernelIN5flash19enable_sm80_to_sm89INS1_16FlashAttnFwdSm80INS1_25CollectiveMainloopFwdSm80ILi4ELi1ELb0EN4cute5tupleIJNS5_1CILi128EEENS7_ILi48EEENS7_ILi96EEEEEELi96ENS_10bfloat16_tEfNS_4arch4Sm80ELb1ELb0ELb1ELb1ELb1ELb1ELb1ELb1EEENS1_21CollectiveEpilogueFwdINS6_IJS8_SA_S9_EEENS6_IJNS7_ILi1EEESI_SI_EEESC_SE_Li128ELb1ELb1ELb1ELb0EEENS1_36VarlenDynamicPersistentTileSchedulerILi128ELi48ELi128ELi128ELb1ELb1ELb0ELb1ELb1ELb1EEEEEEEEEvNT_6ParamsE --------------------------
	.section	.text._ZN7cutlass13device_kernelIN5flash19enable_sm80_to_sm89INS1_16FlashAttnFwdSm80INS1_25CollectiveMainloopFwdSm80ILi4ELi1ELb0EN4cute5tupleIJNS5_1CILi128EEENS7_ILi48EEENS7_ILi96EEEEEELi96ENS_10bfloat16_tEfNS_4arch4Sm80ELb1ELb0ELb1ELb1ELb1ELb1ELb1ELb1EEENS1_21CollectiveEpilogueFwdINS6_IJS8_SA_S9_EEENS6_IJNS7_ILi1EEESI_SI_EEESC_SE_Li128ELb1ELb1ELb1ELb0EEENS1_36VarlenDynamicPersistentTileSchedulerILi128ELi48ELi128ELi128ELb1ELb1ELb0ELb1ELb1ELb1EEEEEEEEEvNT_6ParamsE,"ax",@progbits
	.align	128
.text._ZN7cutlass13device_kernelIN5flash19enable_sm80_to_sm89INS1_16FlashAttnFwdSm80INS1_25CollectiveMainloopFwdSm80ILi4ELi1ELb0EN4cute5tupleIJNS5_1CILi128EEENS7_ILi48EEENS7_ILi96EEEEEELi96ENS_10bfloat16_tEfNS_4arch4Sm80ELb1ELb0ELb1ELb1ELb1ELb1ELb1ELb1EEENS1_21CollectiveEpilogueFwdINS6_IJS8_SA_S9_EEENS6_IJNS7_ILi1EEESI_SI_EEESC_SE_Li128ELb1ELb1ELb1ELb0EEENS1_36VarlenDynamicPersistentTileSchedulerILi128ELi48ELi128ELi128ELb1ELb1ELb0ELb1ELb1ELb1EEEEEEEEEvNT_6ParamsE:
        .type           _ZN7cutlass13device_kernelIN5flash19enable_sm80_to_sm89INS1_16FlashAttnFwdSm80INS1_25CollectiveMainloopFwdSm80ILi4ELi1ELb0EN4cute5tupleIJNS5_1CILi128EEENS7_ILi48EEENS7_ILi96EEEEEELi96ENS_10bfloat16_tEfNS_4arch4Sm80ELb1ELb0ELb1ELb1ELb1ELb1ELb1ELb1EEENS1_21CollectiveEpilogueFwdINS6_IJS8_SA_S9_EEENS6_IJNS7_ILi1EEESI_SI_EEESC_SE_Li128ELb1ELb1ELb1ELb0EEENS1_36VarlenDynamicPersistentTileSchedulerILi128ELi48ELi128ELi128ELb1ELb1ELb0ELb1ELb1ELb1EEEEEEEEEvNT_6ParamsE,@function
        .size           _ZN7cutlass13device_kernelIN5flash19enable_sm80_to_sm89INS1_16FlashAttnFwdSm80INS1_25CollectiveMainloopFwdSm80ILi4ELi1ELb0EN4cute5tupleIJNS5_1CILi128EEENS7_ILi48EEENS7_ILi96EEEEEELi96ENS_10bfloat16_tEfNS_4arch4Sm80ELb1ELb0ELb1ELb1ELb1ELb1ELb1ELb1EEENS1_21CollectiveEpilogueFwdINS6_IJS8_SA_S9_EEENS6_IJNS7_ILi1EEESI_SI_EEESC_SE_Li128ELb1ELb1ELb1ELb0EEENS1_36VarlenDynamicPersistentTileSchedulerILi128ELi48ELi128ELi128ELb1ELb1ELb0ELb1ELb1ELb1EEEEEEEEEvNT_6ParamsE,(.L_x_26 - _ZN7cutlass13device_kernelIN5flash19enable_sm80_to_sm89INS1_16FlashAttnFwdSm80INS1_25CollectiveMainloopFwdSm80ILi4ELi1ELb0EN4cute5tupleIJNS5_1CILi128EEENS7_ILi48EEENS7_ILi96EEEEEELi96ENS_10bfloat16_tEfNS_4arch4Sm80ELb1ELb0ELb1ELb1ELb1ELb1ELb1ELb1EEENS1_21CollectiveEpilogueFwdINS6_IJS8_SA_S9_EEENS6_IJNS7_ILi1EEESI_SI_EEESC_SE_Li128ELb1ELb1ELb1ELb0EEENS1_36VarlenDynamicPersistentTileSchedulerILi128ELi48ELi128ELi128ELb1ELb1ELb0ELb1ELb1ELb1EEEEEEEEEvNT_6ParamsE)
        .other          _ZN7cutlass13device_kernelIN5flash19enable_sm80_to_sm89INS1_16FlashAttnFwdSm80INS1_25CollectiveMainloopFwdSm80ILi4ELi1ELb0EN4cute5tupleIJNS5_1CILi128EEENS7_ILi48EEENS7_ILi96EEEEEELi96ENS_10bfloat16_tEfNS_4arch4Sm80ELb1ELb0ELb1ELb1ELb1ELb1ELb1ELb1EEENS1_21CollectiveEpilogueFwdINS6_IJS8_SA_S9_EEENS6_IJNS7_ILi1EEESI_SI_EEESC_SE_Li128ELb1ELb1ELb1ELb0EEENS1_36VarlenDynamicPersistentTileSchedulerILi128ELi48ELi128ELi128ELb1ELb1ELb0ELb1ELb1ELb1EEEEEEEEEvNT_6ParamsE,@"STO_CUDA_ENTRY STV_DEFAULT"
_ZN7cutlass13device_kernelIN5flash19enable_sm80_to_sm89INS1_16FlashAttnFwdSm80INS1_25CollectiveMainloopFwdSm80ILi4ELi1ELb0EN4cute5tupleIJNS5_1CILi128EEENS7_ILi48EEENS7_ILi96EEEEEELi96ENS_10bfloat16_tEfNS_4arch4Sm80ELb1ELb0ELb1ELb1ELb1ELb1ELb1ELb1EEENS1_21CollectiveEpilogueFwdINS6_IJS8_SA_S9_EEENS6_IJNS7_ILi1EEESI_SI_EEESC_SE_Li128ELb1ELb1ELb1ELb0EEENS1_36VarlenDynamicPersistentTileSchedulerILi128ELi48ELi128ELi128ELb1ELb1ELb0ELb1ELb1ELb1EEEEEEEEEvNT_6ParamsE:
[----:B------:R-:W-:Y:S01]  /*0000*/  LDC R1, c[0x0][0x28] ;  /* 0x00000a00ff017b82 */ /* 0x000fe20000000800 */
[----:B------:R-:W-:Y:S05]  /*0010*/  EXIT ;  /* 0x000000000000794d */ /* 0x000fea0003800000 */
.L_x_8:
        /* <DEDUP_REMOVED lines=14> */
.L_x_26:


//--------------------- .text._ZN7cutlass13device_kernelIN5flash19enable_sm80_to_sm89INS1_16FlashAttnFwdSm80INS1_25CollectiveMainloopFwdSm80ILi4ELi1ELb0EN4cute5tupleIJNS5_1CILi128EEENS7_ILi64EEENS7_ILi96EEEEEELi96ENS_10bfloat16_tEfNS_4arch4Sm80ELb0ELb0ELb0ELb0ELb1ELb0ELb1ELb1EEENS1_21CollectiveEpilogueFwdINS6_IJS8_SA_S9_EEENS6_IJNS7_ILi1EEESI_SI_EEESC_SE_Li128ELb0ELb1ELb1ELb0EEENS1_19SingleTileSchedulerILb0ELb1ELb1ELi128EEEEEEEEEvNT_6ParamsE --------------------------
	.section	.text._ZN7cutlass13device_kernelIN5flash19enable_sm80_to_sm89INS1_16FlashAttnFwdSm80INS1_25CollectiveMainloopFwdSm80ILi4ELi1ELb0EN4cute5tupleIJNS5_1CILi128EEENS7_ILi64EEENS7_ILi96EEEEEELi96ENS_10bfloat16_tEfNS_4arch4Sm80ELb0ELb0ELb0ELb0ELb1ELb0ELb1ELb1EEENS1_21CollectiveEpilogueFwdINS6_IJS8_SA_S9_EEENS6_IJNS7_ILi1EEESI_SI_EEESC_SE_Li128ELb0ELb1ELb1ELb0EEENS1_19SingleTileSchedulerILb0ELb1ELb1ELi128EEEEEEEEEvNT_6ParamsE,"ax",@progbits
	.align	128
.text._ZN7cutlass13device_kernelIN5flash19enable_sm80_to_sm89INS1_16FlashAttnFwdSm80INS1_25CollectiveMainloopFwdSm80ILi4ELi1ELb0EN4cute5tupleIJNS5_1CILi128EEENS7_ILi64EEENS7_ILi96EEEEEELi96ENS_10bfloat16_tEfNS_4arch4Sm80ELb0ELb0ELb0ELb0ELb1ELb0ELb1ELb1EEENS1_21CollectiveEpilogueFwdINS6_IJS8_SA_S9_EEENS6_IJNS7_ILi1EEESI_SI_EEESC_SE_Li128ELb0ELb1ELb1ELb0EEENS1_19SingleTileSchedulerILb0ELb1ELb1ELi128EEEEEEEEEvNT_6ParamsE:
        .type           _ZN7cutlass13device_kernelIN5flash19enable_sm80_to_sm89INS1_16FlashAttnFwdSm80INS1_25CollectiveMainloopFwdSm80ILi4ELi1ELb0EN4cute5tupleIJNS5_1CILi128EEENS7_ILi64EEENS7_ILi96EEEEEELi96ENS_10bfloat16_tEfNS_4arch4Sm80ELb0ELb0ELb0ELb0ELb1ELb0ELb1ELb1EEENS1_21CollectiveEpilogueFwdINS6_IJS8_SA_S9_EEENS6_IJNS7_ILi1EEESI_SI_EEESC_SE_Li128ELb0ELb1ELb1ELb0EEENS1_19SingleTileSchedulerILb0ELb1ELb1ELi128EEEEEEEEEvNT_6ParamsE,@function
        .size           _ZN7cutlass13device_kernelIN5flash19enable_sm80_to_sm89INS1_16FlashAttnFwdSm80INS1_25CollectiveMainloopFwdSm80ILi4ELi1ELb0EN4cute5tupleIJNS5_1CILi128EEENS7_ILi64EEENS7_ILi96EEEEEELi96ENS_10bfloat16_tEfNS_4arch4Sm80ELb0ELb0ELb0ELb0ELb1ELb0ELb1ELb1EEENS1_21CollectiveEpilogueFwdINS6_IJS8_SA_S9_EEENS6_IJNS7_ILi1EEESI_SI_EEESC_SE_Li128ELb0ELb1ELb1ELb0EEENS1_19SingleTileSchedulerILb0ELb1ELb1ELi128EEEEEEEEEvNT_6ParamsE,(.L_x_27 - _ZN7cutlass13device_kernelIN5flash19enable_sm80_to_sm89INS1_16FlashAttnFwdSm80INS1_25CollectiveMainloopFwdSm80ILi4ELi1ELb0EN4cute5tupleIJNS5_1CILi128EEENS7_ILi64EEENS7_ILi96EEEEEELi96ENS_10bfloat16_tEfNS_4arch4Sm80ELb0ELb0ELb0ELb0ELb1ELb0ELb1ELb1EEENS1_21CollectiveEpilogueFwdINS6_IJS8_SA_S9_EEENS6_IJNS7_ILi1EEESI_SI_EEESC_SE_Li128ELb0ELb1ELb1ELb0EEENS1_19SingleTileSchedulerILb0ELb1ELb1ELi128EEEEEEEEEvNT_6ParamsE)
        .other          _ZN7cutlass13device_kernelIN5flash19enable_sm80_to_sm89INS1_16FlashAttnFwdSm80INS1_25CollectiveMainloopFwdSm80ILi4ELi1ELb0EN4cute5tupleIJNS5_1CILi128EEENS7_ILi64EEENS7_ILi96EEEEEELi96ENS_10bfloat16_tEfNS_4arch4Sm80ELb0ELb0ELb0ELb0ELb1ELb0ELb1ELb1EEENS1_21CollectiveEpilogueFwdINS6_IJS8_SA_S9_EEENS6_IJNS7_ILi1EEESI_SI_EEESC_SE_Li128ELb0ELb1ELb1ELb0EEENS1_19SingleTileSchedulerILb0ELb1ELb1ELi128EEEEEEEEEvNT_6ParamsE,@"STO_CUDA_ENTRY STV_DEFAULT"
_ZN7cutlass13device_kernelIN5flash19enable_sm80_to_sm89INS1_16FlashAttnFwdSm80INS1_25CollectiveMainloopFwdSm80ILi4ELi1ELb0EN4cute5tupleIJNS5_1CILi128EEENS7_ILi64EEENS7_ILi96EEEEEELi96ENS_10bfloat16_tEfNS_4arch4Sm80ELb0ELb0ELb0ELb0ELb1ELb0ELb1ELb1EEENS1_21CollectiveEpilogueFwdINS6_IJS8_SA_S9_EEENS6_IJNS7_ILi1EEESI_SI_EEESC_SE_Li128ELb0ELb1ELb1ELb0EEENS1_19SingleTileSchedulerILb0ELb1ELb1ELi128EEEEEEEEEvNT_6ParamsE:
[----:B------:R-:W-:Y:S01]  /*0000*/  LDC R1, c[0x0][0x28] ;  /* 0x00000a00ff017b82 */ /* 0x000fe20000000800 */
[----:B------:R-:W-:Y:S05]  /*0010*/  EXIT ;  /* 0x000000000000794d */ /* 0x000fea0003800000 */
.L_x_9:
        /* <DEDUP_REMOVED lines=14> */
.L_x_27:


//--------------------- .text._ZN7cutlass13device_kernelIN5flash19enable_sm80_to_sm89INS1_16FlashAttnFwdSm80INS1_25CollectiveMainloopFwdSm80ILi4ELi1ELb0EN4cute5tupleIJNS5_1CILi128EEENS7_ILi48EEENS7_ILi96EEEEEELi96ENS_10bfloat16_tEfNS_4arch4Sm80ELb0ELb0ELb0ELb1ELb1ELb0ELb1ELb1EEENS1_21CollectiveEpilogueFwdINS6_IJS8_SA_S9_EEENS6_IJNS7_ILi1EEESI_SI_EEESC_SE_Li128ELb1ELb1ELb1ELb0EEENS1_36VarlenDynamicPersistentTileSchedulerILi128ELi48ELi128ELi128ELb1ELb1ELb0ELb0ELb1ELb1EEEEEEEEEvNT_6ParamsE --------------------------
	.section	.text._ZN7cutlass13device_kernelIN5flash19enable_sm80_to_sm89INS1_16FlashAttnFwdSm80INS1_25CollectiveMainloopFwdSm80ILi4ELi1ELb0EN4cute5tupleIJNS5_1CILi128EEENS7_ILi48EEENS7_ILi96EEEEEELi96ENS_10bfloat16_tEfNS_4arch4Sm80ELb0ELb0ELb0ELb1ELb1ELb0ELb1ELb1EEENS1_21CollectiveEpilogueFwdINS6_IJS8_SA_S9_EEENS6_IJNS7_ILi1EEESI_SI_EEESC_SE_Li128ELb1ELb1ELb1ELb0EEENS1_36VarlenDynamicPersistentTileSchedulerILi128ELi48ELi128ELi128ELb1ELb1ELb0ELb0ELb1ELb1EEEEEEEEEvNT_6ParamsE,"ax",@progbits
	.align	128
.text._ZN7cutlass13device_kernelIN5flash19enable_sm80_to_sm89INS1_16FlashAttnFwdSm80INS1_25CollectiveMainloopFwdSm80ILi4ELi1ELb0EN4cute5tupleIJNS5_1CILi128EEENS7_ILi48EEENS7_ILi96EEEEEELi96ENS_10bfloat16_tEfNS_4arch4Sm80ELb0ELb0ELb0ELb1ELb1ELb0ELb1ELb1EEENS1_21CollectiveEpilogueFwdINS6_IJS8_SA_S9_EEENS6_IJNS7_ILi1EEESI_SI_EEESC_SE_Li128ELb1ELb1ELb1ELb0EEENS1_36VarlenDynamicPersistentTileSchedulerILi128ELi48ELi128ELi128ELb1ELb1ELb0ELb0ELb1ELb1EEEEEEEEEvNT_6ParamsE:
        .type           _ZN7cutlass13device_kernelIN5flash19enable_sm80_to_sm89INS1_16FlashAttnFwdSm80INS1_25CollectiveMainloopFwdSm80ILi4ELi1ELb0EN4cute5tupleIJNS5_1CILi128EEENS7_ILi48EEENS7_ILi96EEEEEELi96ENS_10bfloat16_tEfNS_4arch4Sm80ELb0ELb0ELb0ELb1ELb1ELb0ELb1ELb1EEENS1_21CollectiveEpilogueFwdINS6_IJS8_SA_S9_EEENS6_IJNS7_ILi1EEESI_SI_EEESC_SE_Li128ELb1ELb1ELb1ELb0EEENS1_36VarlenDynamicPersistentTileSchedulerILi128ELi48ELi128ELi128ELb1ELb1ELb0ELb0ELb1ELb1EEEEEEEEEvNT_6ParamsE,@function
        .size           _ZN7cutlass13device_kernelIN5flash19enable_sm80_to_sm89INS1_16FlashAttnFwdSm80INS1_25CollectiveMainloopFwdSm80ILi4ELi1ELb0EN4cute5tupleIJNS5_1CILi128EEENS7_ILi48EEENS7_ILi96EEEEEELi96ENS_10bfloat16_tEfNS_4arch4Sm80ELb0ELb0ELb0ELb1ELb1ELb0ELb1ELb1EEENS1_21CollectiveEpilogueFwdINS6_IJS8_SA_S9_EEENS6_IJNS7_ILi1EEESI_SI_EEESC_SE_Li128ELb1ELb1ELb1ELb0EEENS1_36VarlenDynamicPersistentTileSchedulerILi128ELi48ELi128ELi128ELb1ELb1ELb0ELb0ELb1ELb1EEEEEEEEEvNT_6ParamsE,(.L_x_28 - _ZN7cutlass13device_kernelIN5flash19enable_sm80_to_sm89INS1_16FlashAttnFwdSm80INS1_25CollectiveMainloopFwdSm80ILi4ELi1ELb0EN4cute5tupleIJNS5_1CILi128EEENS7_ILi48EEENS7_ILi96EEEEEELi96ENS_10bfloat16_tEfNS_4arch4Sm80ELb0ELb0ELb0ELb1ELb1ELb0ELb1ELb1EEENS1_21CollectiveEpilogueFwdINS6_IJS8_SA_S9_EEENS6_IJNS7_ILi1EEESI_SI_EEESC_SE_Li128ELb1ELb1ELb1ELb0EEENS1_36VarlenDynamicPersistentTileSchedulerILi128ELi48ELi128ELi128ELb1ELb1ELb0ELb0ELb1ELb1EEEEEEEEEvNT_6ParamsE)
        .other          _ZN7cutlass13device_kernelIN5flash19enable_sm80_to_sm89INS1_16FlashAttnFwdSm80INS1_25CollectiveMainloopFwdSm80ILi4ELi1ELb0EN4cute5tupleIJNS5_1CILi128EEENS7_ILi48EEENS7_ILi96EEEEEELi96ENS_10bfloat16_tEfNS_4arch4Sm80ELb0ELb0ELb0ELb1ELb1ELb0ELb1ELb1EEENS1_21CollectiveEpilogueFwdINS6_IJS8_SA_S9_EEENS6_IJNS7_ILi1EEESI_SI_EEESC_SE_Li128ELb1ELb1ELb1ELb0EEENS1_36VarlenDynamicPersistentTileSchedulerILi128ELi48ELi128ELi128ELb1ELb1ELb0ELb0ELb1ELb1EEEEEEEEEvNT_6ParamsE,@"STO_CUDA_ENTRY STV_DEFAULT"
_ZN7cutlass13device_kernelIN5flash19enable_sm80_to_sm89INS1_16FlashAttnFwdSm80INS1_25CollectiveMainloopFwdSm80ILi4ELi1ELb0EN4cute5tupleIJNS5_1CILi128EEENS7_ILi48EEENS7_ILi96EEEEEELi96ENS_10bfloat16_tEfNS_4arch4Sm80ELb0ELb0ELb0ELb1ELb1ELb0ELb1ELb1EEENS1_21CollectiveEpilogueFwdINS6_IJS8_SA_S9_EEENS6_IJNS7_ILi1EEESI_SI_EEESC_SE_Li128ELb1ELb1ELb1ELb0EEENS1_36VarlenDynamicPersistentTileSchedulerILi128ELi48ELi128ELi128ELb1ELb1ELb0ELb0ELb1ELb1EEEEEEEEEvNT_6ParamsE:
[----:B------:R-:W-:Y:S01]  /*0000*/  LDC R1, c[0x0][0x28] ;  /* 0x00000a00ff017b82 */ /* 0x000fe20000000800 */
[----:B------:R-:W-:Y:S05]  /*0010*/  EXIT ;  /* 0x000000000000794d */ /* 0x000fea0003800000 */
.L_x_10:
        /* <DEDUP_REMOVED lines=14> */
.L_x_28:


//--------------------- .text._ZN7cutlass13device_kernelIN5flash19enable_sm80_to_sm89INS1_16FlashAttnFwdSm80INS1_25CollectiveMainloopFwdSm80ILi4ELi1ELb0EN4cute5tupleIJNS5_1CILi128EEENS7_ILi48EEENS7_ILi96EEEEEELi96ENS_10bfloat16_tEfNS_4arch4Sm80ELb0ELb0ELb0ELb1ELb1ELb1ELb1ELb1EEENS1_21CollectiveEpilogueFwdINS6_IJS8_SA_S9_EEENS6_IJNS7_ILi1EEESI_SI_EEESC_SE_Li128ELb1ELb1ELb1ELb0EEENS1_36VarlenDynamicPersistentTileSchedulerILi128ELi48ELi128ELi128ELb1ELb1ELb0ELb0ELb1ELb1EEEEEEEEEvNT_6ParamsE --------------------------
	.section	.text._ZN7cutlass13device_kernelIN5flash19enable_sm80_to_sm89INS1_16FlashAttnFwdSm80INS1_25CollectiveMainloopFwdSm80ILi4ELi1ELb0EN4cute5tupleIJNS5_1CILi128EEENS7_ILi48EEENS7_ILi96EEEEEELi96ENS_10bfloat16_tEfNS_4arch4Sm80ELb0ELb0ELb0ELb1ELb1ELb1ELb1ELb1EEENS1_21CollectiveEpilogueFwdINS6_IJS8_SA_S9_EEENS6_IJNS7_ILi1EEESI_SI_EEESC_SE_Li128ELb1ELb1ELb1ELb0EEENS1_36VarlenDynamicPersistentTileSchedulerILi128ELi48ELi128ELi128ELb1ELb1ELb0ELb0ELb1ELb1EEEEEEEEEvNT_6ParamsE,"ax",@progbits
	.align	128
.text._ZN7cutlass13device_kernelIN5flash19enable_sm80_to_sm89INS1_16FlashAttnFwdSm80INS1_25CollectiveMainloopFwdSm80ILi4ELi1ELb0EN4cute5tupleIJNS5_1CILi128EEENS7_ILi48EEENS7_ILi96EEEEEELi96ENS_10bfloat16_tEfNS_4arch4Sm80ELb0ELb0ELb0ELb1ELb1ELb1ELb1ELb1EEENS1_21CollectiveEpilogueFwdINS6_IJS8_SA_S9_EEENS6_IJNS7_ILi1EEESI_SI_EEESC_SE_Li128ELb1ELb1ELb1ELb0EEENS1_36VarlenDynamicPersistentTileSchedulerILi128ELi48ELi128ELi128ELb1ELb1ELb0ELb0ELb1ELb1EEEEEEEEEvNT_6ParamsE:
        .type           _ZN7cutlass13device_kernelIN5flash19enable_sm80_to_sm89INS1_16FlashAttnFwdSm80INS1_25CollectiveMainloopFwdSm80ILi4ELi1ELb0EN4cute5tupleIJNS5_1CILi128EEENS7_ILi48EEENS7_ILi96EEEEEELi96ENS_10bfloat16_tEfNS_4arch4Sm80ELb0ELb0ELb0ELb1ELb1ELb1ELb1ELb1EEENS1_21CollectiveEpilogueFwdINS6_IJS8_SA_S9_EEENS6_IJNS7_ILi1EEESI_SI_EEESC_SE_Li128ELb1ELb1ELb1ELb0EEENS1_36VarlenDynamicPersistentTileSchedulerILi128ELi48ELi128ELi128ELb1ELb1ELb0ELb0ELb1ELb1EEEEEEEEEvNT_6ParamsE,@function
        .size           _ZN7cutlass13device_kernelIN5flash19enable_sm80_to_sm89INS1_16FlashAttnFwdSm80INS1_25CollectiveMainloopFwdSm80ILi4ELi1ELb0EN4cute5tupleIJNS5_1CILi128EEENS7_ILi48EEENS7_ILi96EEEEEELi96ENS_10bfloat16_tEfNS_4arch4Sm80ELb0ELb0ELb0ELb1ELb1ELb1ELb1ELb1EEENS1_21CollectiveEpilogueFwdINS6_IJS8_SA_S9_EEENS6_IJNS7_ILi1EEESI_SI_EEESC_SE_Li128ELb1ELb1ELb1ELb0EEENS1_36VarlenDynamicPersistentTileSchedulerILi128ELi48ELi128ELi128ELb1ELb1ELb0ELb0ELb1ELb1EEEEEEEEEvNT_6ParamsE,(.L_x_29 - _ZN7cutlass13device_kernelIN5flash19enable_sm80_to_sm89INS1_16FlashAttnFwdSm80INS1_25CollectiveMainloopFwdSm80ILi4ELi1ELb0EN4cute5tupleIJNS5_1CILi128EEENS7_ILi48EEENS7_ILi96EEEEEELi96ENS_10bfloat16_tEfNS_4arch4Sm80ELb0ELb0ELb0ELb1ELb1ELb1ELb1ELb1EEENS1_21CollectiveEpilogueFwdINS6_IJS8_SA_S9_EEENS6_IJNS7_ILi1EEESI_SI_EEESC_SE_Li128ELb1ELb1ELb1ELb0EEENS1_36VarlenDynamicPersistentTileSchedulerILi128ELi48ELi128ELi128ELb1ELb1ELb0ELb0ELb1ELb1EEEEEEEEEvNT_6ParamsE)
        .other          _ZN7cutlass13device_kernelIN5flash19enable_sm80_to_sm89INS1_16FlashAttnFwdSm80INS1_25CollectiveMainloopFwdSm80ILi4ELi1ELb0EN4cute5tupleIJNS5_1CILi128EEENS7_ILi48EEENS7_ILi96EEEEEELi96ENS_10bfloat16_tEfNS_4arch4Sm80ELb0ELb0ELb0ELb1ELb1ELb1ELb1ELb1EEENS1_21CollectiveEpilogueFwdINS6_IJS8_SA_S9_EEENS6_IJNS7_ILi1EEESI_SI_EEESC_SE_Li128ELb1ELb1ELb1ELb0EEENS1_36VarlenDynamicPersistentTileSchedulerILi128ELi48ELi128ELi128ELb1ELb1ELb0ELb0ELb1ELb1EEEEEEEEEvNT_6ParamsE,@"STO_CUDA_ENTRY STV_DEFAULT"
_ZN7cutlass13device_kernelIN5flash19enable_sm80_to_sm89INS1_16FlashAttnFwdSm80INS1_25CollectiveMainloopFwdSm80ILi4ELi1ELb0EN4cute5tupleIJNS5_1CILi128EEENS7_ILi48EEENS7_ILi96EEEEEELi96ENS_10bfloat16_tEfNS_4arch4Sm80ELb0ELb0ELb0ELb1ELb1ELb1ELb1ELb1EEENS1_21CollectiveEpilogueFwdINS6_IJS8_SA_S9_EEENS6_IJNS7_ILi1EEESI_SI_EEESC_SE_Li128ELb1ELb1ELb1ELb0EEENS1_36VarlenDynamicPersistentTileSchedulerILi128ELi48ELi128ELi128ELb1ELb1ELb0ELb0ELb1ELb1EEEEEEEEEvNT_6ParamsE:
[----:B------:R-:W-:Y:S01]  /*0000*/  LDC R1, c[0x0][0x28] ;  /* 0x00000a00ff017b82 */ /* 0x000fe20000000800 */
[----:B------:R-:W-:Y:S05]  /*0010*/  EXIT ;  /* 0x000000000000794d */ /* 0x000fea0003800000 */
.L_x_11:
        /* <DEDUP_REMOVED lines=14> */
.L_x_29:


//--------------------- .text._ZN7cutlass13device_kernelIN5flash19enable_sm80_to_sm89INS1_16FlashAttnFwdSm80INS1_25CollectiveMainloopFwdSm80ILi4ELi1ELb0EN4cute5tupleIJNS5_1CILi128EEENS7_ILi48EEENS7_ILi96EEEEEELi96ENS_10bfloat16_tEfNS_4arch4Sm80ELb0ELb1ELb0ELb0ELb1ELb0ELb1ELb1EEENS1_21CollectiveEpilogueFwdINS6_IJS8_SA_S9_EEENS6_IJNS7_ILi1EEESI_SI_EEESC_SE_Li128ELb0ELb1ELb1ELb0EEENS1_19SingleTileSchedulerILb0ELb1ELb1ELi128EEEEEEEEEvNT_6ParamsE --------------------------
	.section	.text._ZN7cutlass13device_kernelIN5flash19enable_sm80_to_sm89INS1_16FlashAttnFwdSm80INS1_25CollectiveMainloopFwdSm80ILi4ELi1ELb0EN4cute5tupleIJNS5_1CILi128EEENS7_ILi48EEENS7_ILi96EEEEEELi96ENS_10bfloat16_tEfNS_4arch4Sm80ELb0ELb1ELb0ELb0ELb1ELb0ELb1ELb1EEENS1_21CollectiveEpilogueFwdINS6_IJS8_SA_S9_EEENS6_IJNS7_ILi1EEESI_SI_EEESC_SE_Li128ELb0ELb1ELb1ELb0EEENS1_19SingleTileSchedulerILb0ELb1ELb1ELi128EEEEEEEEEvNT_6ParamsE,"ax",@progbits
	.align	128
.text._ZN7cutlass13device_kernelIN5flash19enable_sm80_to_sm89INS1_16FlashAttnFwdSm80INS1_25CollectiveMainloopFwdSm80ILi4ELi1ELb0EN4cute5tupleIJNS5_1CILi128EEENS7_ILi48EEENS7_ILi96EEEEEELi96ENS_10bfloat16_tEfNS_4arch4Sm80ELb0ELb1ELb0ELb0ELb1ELb0ELb1ELb1EEENS1_21CollectiveEpilogueFwdINS6_IJS8_SA_S9_EEENS6_IJNS7_ILi1EEESI_SI_EEESC_SE_Li128ELb0ELb1ELb1ELb0EEENS1_19SingleTileSchedulerILb0ELb1ELb1ELi128EEEEEEEEEvNT_6ParamsE:
        .type           _ZN7cutlass13device_kernelIN5flash19enable_sm80_to_sm89INS1_16FlashAttnFwdSm80INS1_25CollectiveMainloopFwdSm80ILi4ELi1ELb0EN4cute5tupleIJNS5_1CILi128EEENS7_ILi48EEENS7_ILi96EEEEEELi96ENS_10bfloat16_tEfNS_4arch4Sm80ELb0ELb1ELb0ELb0ELb1ELb0ELb1ELb1EEENS1_21CollectiveEpilogueFwdINS6_IJS8_SA_S9_EEENS6_IJNS7_ILi1EEESI_SI_EEESC_SE_Li128ELb0ELb1ELb1ELb0EEENS1_19SingleTileSchedulerILb0ELb1ELb1ELi128EEEEEEEEEvNT_6ParamsE,@function
        .size           _ZN7cutlass13device_kernelIN5flash19enable_sm80_to_sm89INS1_16FlashAttnFwdSm80INS1_25CollectiveMainloopFwdSm80ILi4ELi1ELb0EN4cute5tupleIJNS5_1CILi128EEENS7_ILi48EEENS7_ILi96EEEEEELi96ENS_10bfloat16_tEfNS_4arch4Sm80ELb0ELb1ELb0ELb0ELb1ELb0ELb1ELb1EEENS1_21CollectiveEpilogueFwdINS6_IJS8_SA_S9_EEENS6_IJNS7_ILi1EEESI_SI_EEESC_SE_Li128ELb0ELb1ELb1ELb0EEENS1_19SingleTileSchedulerILb0ELb1ELb1ELi128EEEEEEEEEvNT_6ParamsE,(.L_x_30 - _ZN7cutlass13device_kernelIN5flash19enable_sm80_to_sm89INS1_16FlashAttnFwdSm80INS1_25CollectiveMainloopFwdSm80ILi4ELi1ELb0EN4cute5tupleIJNS5_1CILi128EEENS7_ILi48EEENS7_ILi96EEEEEELi96ENS_10bfloat16_tEfNS_4arch4Sm80ELb0ELb1ELb0ELb0ELb1ELb0ELb1ELb1EEENS1_21CollectiveEpilogueFwdINS6_IJS8_SA_S9_EEENS6_IJNS7_ILi1EEESI_SI_EEESC_SE_Li128ELb0ELb1ELb1ELb0EEENS1_19SingleTileSchedulerILb0ELb1ELb1ELi128EEEEEEEEEvNT_6ParamsE)
        .other          _ZN7cutlass13device_kernelIN5flash19enable_sm80_to_sm89INS1_16FlashAttnFwdSm80INS1_25CollectiveMainloopFwdSm80ILi4ELi1ELb0EN4cute5tupleIJNS5_1CILi128EEENS7_ILi48EEENS7_ILi96EEEEEELi96ENS_10bfloat16_tEfNS_4arch4Sm80ELb0ELb1ELb0ELb0ELb1ELb0ELb1ELb1EEENS1_21CollectiveEpilogueFwdINS6_IJS8_SA_S9_EEENS6_IJNS7_ILi1EEESI_SI_EEESC_SE_Li128ELb0ELb1ELb1ELb0EEENS1_19SingleTileSchedulerILb0ELb1ELb1ELi128EEEEEEEEEvNT_6ParamsE,@"STO_CUDA_ENTRY STV_DEFAULT"
_ZN7cutlass13device_kernelIN5flash19enable_sm80_to_sm89INS1_16FlashAttnFwdSm80INS1_25CollectiveMainloopFwdSm80ILi4ELi1ELb0EN4cute5tupleIJNS5_1CILi128EEENS7_ILi48EEENS7_ILi96EEEEEELi96ENS_10bfloat16_tEfNS_4arch4Sm80ELb0ELb1ELb0ELb0ELb1ELb0ELb1ELb1EEENS1_21CollectiveEpilogueFwdINS6_IJS8_SA_S9_EEENS6_IJNS7_ILi1EEESI_SI_EEESC_SE_Li128ELb0ELb1ELb1ELb0EEENS1_19SingleTileSchedulerILb0ELb1ELb1ELi128EEEEEEEEEvNT_6ParamsE:
[----:B------:R-:W-:Y:S01]  /*0000*/  LDC R1, c[0x0][0x28] ;  /* 0x00000a00ff017b82 */ /* 0x000fe20000000800 */
[----:B------:R-:W-:Y:S05]  /*0010*/  EXIT ;  /* 0x000000000000794d */ /* 0x000fea0003800000 */
.L_x_12:
        /* <DEDUP_REMOVED lines=14> */
.L_x_30:


//--------------------- .text._ZN7cutlass13device_kernelIN5flash19enable_sm80_to_sm89INS1_16FlashAttnFwdSm80INS1_25CollectiveMainloopFwdSm80ILi4ELi1ELb0EN4cute5tupleIJNS5_1CILi128EEENS7_ILi48EEENS7_ILi96EEEEEELi96ENS_10bfloat16_tEfNS_4arch4Sm80ELb0ELb1ELb0ELb1ELb1ELb0ELb1ELb1EEENS1_21CollectiveEpilogueFwdINS6_IJS8_SA_S9_EEENS6_IJNS7_ILi1EEESI_SI_EEESC_SE_Li128ELb1ELb1ELb1ELb0EEENS1_36VarlenDynamicPersistentTileSchedulerILi128ELi48ELi128ELi128ELb1ELb1ELb0ELb1ELb0ELb1EEEEEEEEEvNT_6ParamsE --------------------------
	.section	.text._ZN7cutlass13device_kernelIN5flash19enable_sm80_to_sm89INS1_16FlashAttnFwdSm80INS1_25CollectiveMainloopFwdSm80ILi4ELi1ELb0EN4cute5tupleIJNS5_1CILi128EEENS7_ILi48EEENS7_ILi96EEEEEELi96ENS_10bfloat16_tEfNS_4arch4Sm80ELb0ELb1ELb0ELb1ELb1ELb0ELb1ELb1EEENS1_21CollectiveEpilogueFwdINS6_IJS8_SA_S9_EEENS6_IJNS7_ILi1EEESI_SI_EEESC_SE_Li128ELb1ELb1ELb1ELb0EEENS1_36VarlenDynamicPersistentTileSchedulerILi128ELi48ELi128ELi128ELb1ELb1ELb0ELb1ELb0ELb1EEEEEEEEEvNT_6ParamsE,"ax",@progbits
	.align	128
.text._ZN7cutlass13device_kernelIN5flash19enable_sm80_to_sm89INS1_16FlashAttnFwdSm80INS1_25CollectiveMainloopFwdSm80ILi4ELi1ELb0EN4cute5tupleIJNS5_1CILi128EEENS7_ILi48EEENS7_ILi96EEEEEELi96ENS_10bfloat16_tEfNS_4arch4Sm80ELb0ELb1ELb0ELb1ELb1ELb0ELb1ELb1EEENS1_21CollectiveEpilogueFwdINS6_IJS8_SA_S9_EEENS6_IJNS7_ILi1EEESI_SI_EEESC_SE_Li128ELb1ELb1ELb1ELb0EEENS1_36VarlenDynamicPersistentTileSchedulerILi128ELi48ELi128ELi128ELb1ELb1ELb0ELb1ELb0ELb1EEEEEEEEEvNT_6ParamsE:
        .type           _ZN7cutlass13device_kernelIN5flash19enable_sm80_to_sm89INS1_16FlashAttnFwdSm80INS1_25CollectiveMainloopFwdSm80ILi4ELi1ELb0EN4cute5tupleIJNS5_1CILi128EEENS7_ILi48EEENS7_ILi96EEEEEELi96ENS_10bfloat16_tEfNS_4arch4Sm80ELb0ELb1ELb0ELb1ELb1ELb0ELb1ELb1EEENS1_21CollectiveEpilogueFwdINS6_IJS8_SA_S9_EEENS6_IJNS7_ILi1EEESI_SI_EEESC_SE_Li128ELb1ELb1ELb1ELb0EEENS1_36VarlenDynamicPersistentTileSchedulerILi128ELi48ELi128ELi128ELb1ELb1ELb0ELb1ELb0ELb1EEEEEEEEEvNT_6ParamsE,@function
        .size           _ZN7cutlass13device_kernelIN5flash19enable_sm80_to_sm89INS1_16FlashAttnFwdSm80INS1_25CollectiveMainloopFwdSm80ILi4ELi1ELb0EN4cute5tupleIJNS5_1CILi128EEENS7_ILi48EEENS7_ILi96EEEEEELi96ENS_10bfloat16_tEfNS_4arch4Sm80ELb0ELb1ELb0ELb1ELb1ELb0ELb1ELb1EEENS1_21CollectiveEpilogueFwdINS6_IJS8_SA_S9_EEENS6_IJNS7_ILi1EEESI_SI_EEESC_SE_Li128ELb1ELb1ELb1ELb0EEENS1_36VarlenDynamicPersistentTileSchedulerILi128ELi48ELi128ELi128ELb1ELb1ELb0ELb1ELb0ELb1EEEEEEEEEvNT_6ParamsE,(.L_x_31 - _ZN7cutlass13device_kernelIN5flash19enable_sm80_to_sm89INS1_16FlashAttnFwdSm80INS1_25CollectiveMainloopFwdSm80ILi4ELi1ELb0EN4cute5tupleIJNS5_1CILi128EEENS7_ILi48EEENS7_ILi96EEEEEELi96ENS_10bfloat16_tEfNS_4arch4Sm80ELb0ELb1ELb0ELb1ELb1ELb0ELb1ELb1EEENS1_21CollectiveEpilogueFwdINS6_IJS8_SA_S9_EEENS6_IJNS7_ILi1EEESI_SI_EEESC_SE_Li128ELb1ELb1ELb1ELb0EEENS1_36VarlenDynamicPersistentTileSchedulerILi128ELi48ELi128ELi128ELb1ELb1ELb0ELb1ELb0ELb1EEEEEEEEEvNT_6ParamsE)
        .other          _ZN7cutlass13device_kernelIN5flash19enable_sm80_to_sm89INS1_16FlashAttnFwdSm80INS1_25CollectiveMainloopFwdSm80ILi4ELi1ELb0EN4cute5tupleIJNS5_1CILi128EEENS7_ILi48EEENS7_ILi96EEEEEELi96ENS_10bfloat16_tEfNS_4arch4Sm80ELb0ELb1ELb0ELb1ELb1ELb0ELb1ELb1EEENS1_21CollectiveEpilogueFwdINS6_IJS8_SA_S9_EEENS6_IJNS7_ILi1EEESI_SI_EEESC_SE_Li128ELb1ELb1ELb1ELb0EEENS1_36VarlenDynamicPersistentTileSchedulerILi128ELi48ELi128ELi128ELb1ELb1ELb0ELb1ELb0ELb1EEEEEEEEEvNT_6ParamsE,@"STO_CUDA_ENTRY STV_DEFAULT"
_ZN7cutlass13device_kernelIN5flash19enable_sm80_to_sm89INS1_16FlashAttnFwdSm80INS1_25CollectiveMainloopFwdSm80ILi4ELi1ELb0EN4cute5tupleIJNS5_1CILi128EEENS7_ILi48EEENS7_ILi96EEEEEELi96ENS_10bfloat16_tEfNS_4arch4Sm80ELb0ELb1ELb0ELb1ELb1ELb0ELb1ELb1EEENS1_21CollectiveEpilogueFwdINS6_IJS8_SA_S9_EEENS6_IJNS7_ILi1EEESI_SI_EEESC_SE_Li128ELb1ELb1ELb1ELb0EEENS1_36VarlenDynamicPersistentTileSchedulerILi128ELi48ELi128ELi128ELb1ELb1ELb0ELb1ELb0ELb1EEEEEEEEEvNT_6ParamsE:
[----:B------:R-:W-:Y:S01]  /*0000*/  LDC R1, c[0x0][0x28] ;  /* 0x00000a00ff017b82 */ /* 0x000fe20000000800 */
[----:B------:R-:W-:Y:S05]  /*0010*/  EXIT ;  /* 0x000000000000794d */ /* 0x000fea0003800000 */
.L_x_13:
        /* <DEDUP_REMOVED lines=14> */
.L_x_31:


//--------------------- .text._ZN7cutlass13device_kernelIN5flash19enable_sm80_to_sm89INS1_16FlashAttnFwdSm80INS1_25CollectiveMainloopFwdSm80ILi4ELi1ELb0EN4cute5tupleIJNS5_1CILi128EEENS7_ILi48EEENS7_ILi96EEEEEELi96ENS_10bfloat16_tEfNS_4arch4Sm80ELb0ELb1ELb0ELb1ELb1ELb1ELb1ELb1EEENS1_21CollectiveEpilogueFwdINS6_IJS8_SA_S9_EEENS6_IJNS7_ILi1EEESI_SI_EEESC_SE_Li128ELb1ELb1ELb1ELb0EEENS1_36VarlenDynamicPersistentTileSchedulerILi128ELi48ELi128ELi128ELb1ELb1ELb0ELb1ELb0ELb1EEEEEEEEEvNT_6ParamsE --------------------------
	.section	.text._ZN7cutlass13device_kernelIN5flash19enable_sm80_to_sm89INS1_16FlashAttnFwdSm80INS1_25CollectiveMainloopFwdSm80ILi4ELi1ELb0EN4cute5tupleIJNS5_1CILi128EEENS7_ILi48EEENS7_ILi96EEEEEELi96ENS_10bfloat16_tEfNS_4arch4Sm80ELb0ELb1ELb0ELb1ELb1ELb1ELb1ELb1EEENS1_21CollectiveEpilogueFwdINS6_IJS8_SA_S9_EEENS6_IJNS7_ILi1EEESI_SI_EEESC_SE_Li128ELb1ELb1ELb1ELb0EEENS1_36VarlenDynamicPersistentTileSchedulerILi128ELi48ELi128ELi128ELb1ELb1ELb0ELb1ELb0ELb1EEEEEEEEEvNT_6ParamsE,"ax",@progbits
	.align	128
.text._ZN7cutlass13device_kernelIN5flash19enable_sm80_to_sm89INS1_16FlashAttnFwdSm80INS1_25CollectiveMainloopFwdSm80ILi4ELi1ELb0EN4cute5tupleIJNS5_1CILi128EEENS7_ILi48EEENS7_ILi96EEEEEELi96ENS_10bfloat16_tEfNS_4arch4Sm80ELb0ELb1ELb0ELb1ELb1ELb1ELb1ELb1EEENS1_21CollectiveEpilogueFwdINS6_IJS8_SA_S9_EEENS6_IJNS7_ILi1EEESI_SI_EEESC_SE_Li128ELb1ELb1ELb1ELb0EEENS1_36VarlenDynamicPersistentTileSchedulerILi128ELi48ELi128ELi128ELb1ELb1ELb0ELb1ELb0ELb1EEEEEEEEEvNT_6ParamsE:
        .type           _ZN7cutlass13device_kernelIN5flash19enable_sm80_to_sm89INS1_16FlashAttnFwdSm80INS1_25CollectiveMainloopFwdSm80ILi4ELi1ELb0EN4cute5tupleIJNS5_1CILi128EEENS7_ILi48EEENS7_ILi96EEEEEELi96ENS_10bfloat16_tEfNS_4arch4Sm80ELb0ELb1ELb0ELb1ELb1ELb1ELb1ELb1EEENS1_21CollectiveEpilogueFwdINS6_IJS8_SA_S9_EEENS6_IJNS7_ILi1EEESI_SI_EEESC_SE_Li128ELb1ELb1ELb1ELb0EEENS1_36VarlenDynamicPersistentTileSchedulerILi128ELi48ELi128ELi128ELb1ELb1ELb0ELb1ELb0ELb1EEEEEEEEEvNT_6ParamsE,@function
        .size           _ZN7cutlass13device_kernelIN5flash19enable_sm80_to_sm89INS1_16FlashAttnFwdSm80INS1_25CollectiveMainloopFwdSm80ILi4ELi1ELb0EN4cute5tupleIJNS5_1CILi128EEENS7_ILi48EEENS7_ILi96EEEEEELi96ENS_10bfloat16_tEfNS_4arch4Sm80ELb0ELb1ELb0ELb1ELb1ELb1ELb1ELb1EEENS1_21CollectiveEpilogueFwdINS6_IJS8_SA_S9_EEENS6_IJNS7_ILi1EEESI_SI_EEESC_SE_Li128ELb1ELb1ELb1ELb0EEENS1_36VarlenDynamicPersistentTileSchedulerILi128ELi48ELi128ELi128ELb1ELb1ELb0ELb1ELb0ELb1EEEEEEEEEvNT_6ParamsE,(.L_x_32 - _ZN7cutlass13device_kernelIN5flash19enable_sm80_to_sm89INS1_16FlashAttnFwdSm80INS1_25CollectiveMainloopFwdSm80ILi4ELi1ELb0EN4cute5tupleIJNS5_1CILi128EEENS7_ILi48EEENS7_ILi96EEEEEELi96ENS_10bfloat16_tEfNS_4arch4Sm80ELb0ELb1ELb0ELb1ELb1ELb1ELb1ELb1EEENS1_21CollectiveEpilogueFwdINS6_IJS8_SA_S9_EEENS6_IJNS7_ILi1EEESI_SI_EEESC_SE_Li128ELb1ELb1ELb1ELb0EEENS1_36VarlenDynamicPersistentTileSchedulerILi128ELi48ELi128ELi128ELb1ELb1ELb0ELb1ELb0ELb1EEEEEEEEEvNT_6ParamsE)
        .other          _ZN7cutlass13device_kernelIN5flash19enable_sm80_to_sm89INS1_16FlashAttnFwdSm80INS1_25CollectiveMainloopFwdSm80ILi4ELi1ELb0EN4cute5tupleIJNS5_1CILi128EEENS7_ILi48EEENS7_ILi96EEEEEELi96ENS_10bfloat16_tEfNS_4arch4Sm80ELb0ELb1ELb0ELb1ELb1ELb1ELb1ELb1EEENS1_21CollectiveEpilogueFwdINS6_IJS8_SA_S9_EEENS6_IJNS7_ILi1EEESI_SI_EEESC_SE_Li128ELb1ELb1ELb1ELb0EEENS1_36VarlenDynamicPersistentTileSchedulerILi128ELi48ELi128ELi128ELb1ELb1ELb0ELb1ELb0ELb1EEEEEEEEEvNT_6ParamsE,@"STO_CUDA_ENTRY STV_DEFAULT"
_ZN7cutlass13device_kernelIN5flash19enable_sm80_to_sm89INS1_16FlashAttnFwdSm80INS1_25CollectiveMainloopFwdSm80ILi4ELi1ELb0EN4cute5tupleIJNS5_1CILi128EEENS7_ILi48EEENS7_ILi96EEEEEELi96ENS_10bfloat16_tEfNS_4arch4Sm80ELb0ELb1ELb0ELb1ELb1ELb1ELb1ELb1EEENS1_21CollectiveEpilogueFwdINS6_IJS8_SA_S9_EEENS6_IJNS7_ILi1EEESI_SI_EEESC_SE_Li128ELb1ELb1ELb1ELb0EEENS1_36VarlenDynamicPersistentTileSchedulerILi128ELi48ELi128ELi128ELb1ELb1ELb0ELb1ELb0ELb1EEEEEEEEEvNT_6ParamsE:
[----:B------:R-:W-:Y:S01]  /*0000*/  LDC R1, c[0x0][0x28] ;  /* 0x00000a00ff017b82 */ /* 0x000fe20000000800 */
[----:B------:R-:W-:Y:S05]  /*0010*/  EXIT ;  /* 0x000000000000794d */ /* 0x000fea0003800000 */
.L_x_14:
        /* <DEDUP_REMOVED lines=14> */
.L_x_32:


//--------------------- .text._ZN7cutlass13device_kernelIN5flash19enable_sm80_to_sm89INS1_16FlashAttnFwdSm80INS1_25CollectiveMainloopFwdSm80ILi4ELi1ELb0EN4cute5tupleIJNS5_1CILi128EEENS7_ILi64EEENS7_ILi96EEEEEELi96ENS_10bfloat16_tEfNS_4arch4Sm80ELb1ELb0ELb0ELb0ELb1ELb0ELb1ELb1EEENS1_21CollectiveEpilogueFwdINS6_IJS8_SA_S9_EEENS6_IJNS7_ILi1EEESI_SI_EEESC_SE_Li128ELb0ELb1ELb1ELb0EEENS1_30DynamicPersistentTileSchedulerILi128ELi128ELb1ELb1ELb0EEEEEEEEEvNT_6ParamsE --------------------------
	.section	.text._ZN7cutlass13device_kernelIN5flash19enable_sm80_to_sm89INS1_16FlashAttnFwdSm80INS1_25CollectiveMainloopFwdSm80ILi4ELi1ELb0EN4cute5tupleIJNS5_1CILi128EEENS7_ILi64EEENS7_ILi96EEEEEELi96ENS_10bfloat16_tEfNS_4arch4Sm80ELb1ELb0ELb0ELb0ELb1ELb0ELb1ELb1EEENS1_21CollectiveEpilogueFwdINS6_IJS8_SA_S9_EEENS6_IJNS7_ILi1EEESI_SI_EEESC_SE_Li128ELb0ELb1ELb1ELb0EEENS1_30DynamicPersistentTileSchedulerILi128ELi128ELb1ELb1ELb0EEEEEEEEEvNT_6ParamsE,"ax",@progbits
	.align	128
.text._ZN7cutlass13device_kernelIN5flash19enable_sm80_to_sm89INS1_16FlashAttnFwdSm80INS1_25CollectiveMainloopFwdSm80ILi4ELi1ELb0EN4cute5tupleIJNS5_1CILi128EEENS7_ILi64EEENS7_ILi96EEEEEELi96ENS_10bfloat16_tEfNS_4arch4Sm80ELb1ELb0ELb0ELb0ELb1ELb0ELb1ELb1EEENS1_21CollectiveEpilogueFwdINS6_IJS8_SA_S9_EEENS6_IJNS7_ILi1EEESI_SI_EEESC_SE_Li128ELb0ELb1ELb1ELb0EEENS1_30DynamicPersistentTileSchedulerILi128ELi128ELb1ELb1ELb0EEEEEEEEEvNT_6ParamsE:
        .type           _ZN7cutlass13device_kernelIN5flash19enable_sm80_to_sm89INS1_16FlashAttnFwdSm80INS1_25CollectiveMainloopFwdSm80ILi4ELi1ELb0EN4cute5tupleIJNS5_1CILi128EEENS7_ILi64EEENS7_ILi96EEEEEELi96ENS_10bfloat16_tEfNS_4arch4Sm80ELb1ELb0ELb0ELb0ELb1ELb0ELb1ELb1EEENS1_21CollectiveEpilogueFwdINS6_IJS8_SA_S9_EEENS6_IJNS7_ILi1EEESI_SI_EEESC_SE_Li128ELb0ELb1ELb1ELb0EEENS1_30DynamicPersistentTileSchedulerILi128ELi128ELb1ELb1ELb0EEEEEEEEEvNT_6ParamsE,@function
        .size           _ZN7cutlass13device_kernelIN5flash19enable_sm80_to_sm89INS1_16FlashAttnFwdSm80INS1_25CollectiveMainloopFwdSm80ILi4ELi1ELb0EN4cute5tupleIJNS5_1CILi128EEENS7_ILi64EEENS7_ILi96EEEEEELi96ENS_10bfloat16_tEfNS_4arch4Sm80ELb1ELb0ELb0ELb0ELb1ELb0ELb1ELb1EEENS1_21CollectiveEpilogueFwdINS6_IJS8_SA_S9_EEENS6_IJNS7_ILi1EEESI_SI_EEESC_SE_Li128ELb0ELb1ELb1ELb0EEENS1_30DynamicPersistentTileSchedulerILi128ELi128ELb1ELb1ELb0EEEEEEEEEvNT_6ParamsE,(.L_x_33 - _ZN7cutlass13device_kernelIN5flash19enable_sm80_to_sm89INS1_16FlashAttnFwdSm80INS1_25CollectiveMainloopFwdSm80ILi4ELi1ELb0EN4cute5tupleIJNS5_1CILi128EEENS7_ILi64EEENS7_ILi96EEEEEELi96ENS_10bfloat16_tEfNS_4arch4Sm80ELb1ELb0ELb0ELb0ELb1ELb0ELb1ELb1EEENS1_21CollectiveEpilogueFwdINS6_IJS8_SA_S9_EEENS6_IJNS7_ILi1EEESI_SI_EEESC_SE_Li128ELb0ELb1ELb1ELb0EEENS1_30DynamicPersistentTileSchedulerILi128ELi128ELb1ELb1ELb0EEEEEEEEEvNT_6ParamsE)
        .other          _ZN7cutlass13device_kernelIN5flash19enable_sm80_to_sm89INS1_16FlashAttnFwdSm80INS1_25CollectiveMainloopFwdSm80ILi4ELi1ELb0EN4cute5tupleIJNS5_1CILi128EEENS7_ILi64EEENS7_ILi96EEEEEELi96ENS_10bfloat16_tEfNS_4arch4Sm80ELb1ELb0ELb0ELb0ELb1ELb0ELb1ELb1EEENS1_21CollectiveEpilogueFwdINS6_IJS8_SA_S9_EEENS6_IJNS7_ILi1EEESI_SI_EEESC_SE_Li128ELb0ELb1ELb1ELb0EEENS1_30DynamicPersistentTileSchedulerILi128ELi128ELb1ELb1ELb0EEEEEEEEEvNT_6ParamsE,@"STO_CUDA_ENTRY STV_DEFAULT"
_ZN7cutlass13device_kernelIN5flash19enable_sm80_to_sm89INS1_16FlashAttnFwdSm80INS1_25CollectiveMainloopFwdSm80ILi4ELi1ELb0EN4cute5tupleIJNS5_1CILi128EEENS7_ILi64EEENS7_ILi96EEEEEELi96ENS_10bfloat16_tEfNS_4arch4Sm80ELb1ELb0ELb0ELb0ELb1ELb0ELb1ELb1EEENS1_21CollectiveEpilogueFwdINS6_IJS8_SA_S9_EEENS6_IJNS7_ILi1EEESI_SI_EEESC_SE_Li128ELb0ELb1ELb1ELb0EEENS1_30DynamicPersistentTileSchedulerILi128ELi128ELb1ELb1ELb0EEEEEEEEEvNT_6ParamsE:
[----:B------:R-:W-:Y:S01]  /*0000*/  LDC R1, c[0x0][0x28] ;  /* 0x00000a00ff017b82 */ /* 0x000fe20000000800 */
[----:B------:R-:W-:Y:S05]  /*0010*/  EXIT ;  /* 0x000000000000794d */ /* 0x000fea0003800000 */
.L_x_15:
        /* <DEDUP_REMOVED lines=14> */
.L_x_33:


//--------------------- .text._ZN7cutlass13device_kernelIN5flash19enable_sm80_to_sm89INS1_16FlashAttnFwdSm80INS1_25CollectiveMainloopFwdSm80ILi4ELi1ELb0EN4cute5tupleIJNS5_1CILi128EEENS7_ILi48EEENS7_ILi96EEEEEELi96ENS_10bfloat16_tEfNS_4arch4Sm80ELb1ELb0ELb0ELb1ELb1ELb0ELb1ELb1EEENS1_21CollectiveEpilogueFwdINS6_IJS8_SA_S9_EEENS6_IJNS7_ILi1EEESI_SI_EEESC_SE_Li128ELb1ELb1ELb1ELb0EEENS1_36VarlenDynamicPersistentTileSchedulerILi128ELi48ELi128ELi128ELb1ELb1ELb0ELb1ELb1ELb1EEEEEEEEEvNT_6ParamsE --------------------------
	.section	.text._ZN7cutlass13device_kernelIN5flash19enable_sm80_to_sm89INS1_16FlashAttnFwdSm80INS1_25CollectiveMainloopFwdSm80ILi4ELi1ELb0EN4cute5tupleIJNS5_1CILi128EEENS7_ILi48EEENS7_ILi96EEEEEELi96ENS_10bfloat16_tEfNS_4arch4Sm80ELb1ELb0ELb0ELb1ELb1ELb0ELb1ELb1EEENS1_21CollectiveEpilogueFwdINS6_IJS8_SA_S9_EEENS6_IJNS7_ILi1EEESI_SI_EEESC_SE_Li128ELb1ELb1ELb1ELb0EEENS1_36VarlenDynamicPersistentTileSchedulerILi128ELi48ELi128ELi128ELb1ELb1ELb0ELb1ELb1ELb1EEEEEEEEEvNT_6ParamsE,"ax",@progbits
	.align	128
.text._ZN7cutlass13device_kernelIN5flash19enable_sm80_to_sm89INS1_16FlashAttnFwdSm80INS1_25CollectiveMainloopFwdSm80ILi4ELi1ELb0EN4cute5tupleIJNS5_1CILi128EEENS7_ILi48EEENS7_ILi96EEEEEELi96ENS_10bfloat16_tEfNS_4arch4Sm80ELb1ELb0ELb0ELb1ELb1ELb0ELb1ELb1EEENS1_21CollectiveEpilogueFwdINS6_IJS8_SA_S9_EEENS6_IJNS7_ILi1EEESI_SI_EEESC_SE_Li128ELb1ELb1ELb1ELb0EEENS1_36VarlenDynamicPersistentTileSchedulerILi128ELi48ELi128ELi128ELb1ELb1ELb0ELb1ELb1ELb1EEEEEEEEEvNT_6ParamsE:
        .type           _ZN7cutlass13device_kernelIN5flash19enable_sm80_to_sm89INS1_16FlashAttnFwdSm80INS1_25CollectiveMainloopFwdSm80ILi4ELi1ELb0EN4cute5tupleIJNS5_1CILi128EEENS7_ILi48EEENS7_ILi96EEEEEELi96ENS_10bfloat16_tEfNS_4arch4Sm80ELb1ELb0ELb0ELb1ELb1ELb0ELb1ELb1EEENS1_21CollectiveEpilogueFwdINS6_IJS8_SA_S9_EEENS6_IJNS7_ILi1EEESI_SI_EEESC_SE_Li128ELb1ELb1ELb1ELb0EEENS1_36VarlenDynamicPersistentTileSchedulerILi128ELi48ELi128ELi128ELb1ELb1ELb0ELb1ELb1ELb1EEEEEEEEEvNT_6ParamsE,@function
        .size           _ZN7cutlass13device_kernelIN5flash19enable_sm80_to_sm89INS1_16FlashAttnFwdSm80INS1_25CollectiveMainloopFwdSm80ILi4ELi1ELb0EN4cute5tupleIJNS5_1CILi128EEENS7_ILi48EEENS7_ILi96EEEEEELi96ENS_10bfloat16_tEfNS_4arch4Sm80ELb1ELb0ELb0ELb1ELb1ELb0ELb1ELb1EEENS1_21CollectiveEpilogueFwdINS6_IJS8_SA_S9_EEENS6_IJNS7_ILi1EEESI_SI_EEESC_SE_Li128ELb1ELb1ELb1ELb0EEENS1_36VarlenDynamicPersistentTileSchedulerILi128ELi48ELi128ELi128ELb1ELb1ELb0ELb1ELb1ELb1EEEEEEEEEvNT_6ParamsE,(.L_x_34 - _ZN7cutlass13device_kernelIN5flash19enable_sm80_to_sm89INS1_16FlashAttnFwdSm80INS1_25CollectiveMainloopFwdSm80ILi4ELi1ELb0EN4cute5tupleIJNS5_1CILi128EEENS7_ILi48EEENS7_ILi96EEEEEELi96ENS_10bfloat16_tEfNS_4arch4Sm80ELb1ELb0ELb0ELb1ELb1ELb0ELb1ELb1EEENS1_21CollectiveEpilogueFwdINS6_IJS8_SA_S9_EEENS6_IJNS7_ILi1EEESI_SI_EEESC_SE_Li128ELb1ELb1ELb1ELb0EEENS1_36VarlenDynamicPersistentTileSchedulerILi128ELi48ELi128ELi128ELb1ELb1ELb0ELb1ELb1ELb1EEEEEEEEEvNT_6ParamsE)
        .other          _ZN7cutlass13device_kernelIN5flash19enable_sm80_to_sm89INS1_16FlashAttnFwdSm80INS1_25CollectiveMainloopFwdSm80ILi4ELi1ELb0EN4cute5tupleIJNS5_1CILi128EEENS7_ILi48EEENS7_ILi96EEEEEELi96ENS_10bfloat16_tEfNS_4arch4Sm80ELb1ELb0ELb0ELb1ELb1ELb0ELb1ELb1EEENS1_21CollectiveEpilogueFwdINS6_IJS8_SA_S9_EEENS6_IJNS7_ILi1EEESI_SI_EEESC_SE_Li128ELb1ELb1ELb1ELb0EEENS1_36VarlenDynamicPersistentTileSchedulerILi128ELi48ELi128ELi128ELb1ELb1ELb0ELb1ELb1ELb1EEEEEEEEEvNT_6ParamsE,@"STO_CUDA_ENTRY STV_DEFAULT"
_ZN7cutlass13device_kernelIN5flash19enable_sm80_to_sm89INS1_16FlashAttnFwdSm80INS1_25CollectiveMainloopFwdSm80ILi4ELi1ELb0EN4cute5tupleIJNS5_1CILi128EEENS7_ILi48EEENS7_ILi96EEEEEELi96ENS_10bfloat16_tEfNS_4arch4Sm80ELb1ELb0ELb0ELb1ELb1ELb0ELb1ELb1EEENS1_21CollectiveEpilogueFwdINS6_IJS8_SA_S9_EEENS6_IJNS7_ILi1EEESI_SI_EEESC_SE_Li128ELb1ELb1ELb1ELb0EEENS1_36VarlenDynamicPersistentTileSchedulerILi128ELi48ELi128ELi128ELb1ELb1ELb0ELb1ELb1ELb1EEEEEEEEEvNT_6ParamsE:
[----:B------:R-:W-:Y:S01]  /*0000*/  LDC R1, c[0x0][0x28] ;  /* 0x00000a00ff017b82 */ /* 0x000fe20000000800 */
[----:B------:R-:W-:Y:S05]  /*0010*/  EXIT ;  /* 0x000000000000794d */ /* 0x000fea0003800000 */
.L_x_16:
        /* <DEDUP_REMOVED lines=14> */
.L_x_34:


//--------------------- .text._ZN7cutlass13device_kernelIN5flash19enable_sm80_to_sm89INS1_16FlashAttnFwdSm80INS1_25CollectiveMainloopFwdSm80ILi4ELi1ELb0EN4cute5tupleIJNS5_1CILi128EEENS7_ILi48EEENS7_ILi96EEEEEELi96ENS_10bfloat16_tEfNS_4arch4Sm80ELb1ELb0ELb0ELb1ELb1ELb1ELb1ELb1EEENS1_21CollectiveEpilogueFwdINS6_IJS8_SA_S9_EEENS6_IJNS7_ILi1EEESI_SI_EEESC_SE_Li128ELb1ELb1ELb1ELb0EEENS1_36VarlenDynamicPersistentTileSchedulerILi128ELi48ELi128ELi128ELb1ELb1ELb0ELb1ELb1ELb1EEEEEEEEEvNT_6ParamsE --------------------------
	.section	.text._ZN7cutlass13device_kernelIN5flash19enable_sm80_to_sm89INS1_16FlashAttnFwdSm80INS1_25CollectiveMainloopFwdSm80ILi4ELi1ELb0EN4cute5tupleIJNS5_1CILi128EEENS7_ILi48EEENS7_ILi96EEEEEELi96ENS_10bfloat16_tEfNS_4arch4Sm80ELb1ELb0ELb0ELb1ELb1ELb1ELb1ELb1EEENS1_21CollectiveEpilogueFwdINS6_IJS8_SA_S9_EEENS6_IJNS7_ILi1EEESI_SI_EEESC_SE_Li128ELb1ELb1ELb1ELb0EEENS1_36VarlenDynamicPersistentTileSchedulerILi128ELi48ELi128ELi128ELb1ELb1ELb0ELb1ELb1ELb1EEEEEEEEEvNT_6ParamsE,"ax",@progbits
	.align	128
.text._ZN7cutlass13device_kernelIN5flash19enable_sm80_to_sm89INS1_16FlashAttnFwdSm80INS1_25CollectiveMainloopFwdSm80ILi4ELi1ELb0EN4cute5tupleIJNS5_1CILi128EEENS7_ILi48EEENS7_ILi96EEEEEELi96ENS_10bfloat16_tEfNS_4arch4Sm80ELb1ELb0ELb0ELb1ELb1ELb1ELb1ELb1EEENS1_21CollectiveEpilogueFwdINS6_IJS8_SA_S9_EEENS6_IJNS7_ILi1EEESI_SI_EEESC_SE_Li128ELb1ELb1ELb1ELb0EEENS1_36VarlenDynamicPersistentTileSchedulerILi128ELi48ELi128ELi128ELb1ELb1ELb0ELb1ELb1ELb1EEEEEEEEEvNT_6ParamsE:
        .type           _ZN7cutlass13device_kernelIN5flash19enable_sm80_to_sm89INS1_16FlashAttnFwdSm80INS1_25CollectiveMainloopFwdSm80ILi4ELi1ELb0EN4cute5tupleIJNS5_1CILi128EEENS7_ILi48EEENS7_ILi96EEEEEELi96ENS_10bfloat16_tEfNS_4arch4Sm80ELb1ELb0ELb0ELb1ELb1ELb1ELb1ELb1EEENS1_21CollectiveEpilogueFwdINS6_IJS8_SA_S9_EEENS6_IJNS7_ILi1EEESI_SI_EEESC_SE_Li128ELb1ELb1ELb1ELb0EEENS1_36VarlenDynamicPersistentTileSchedulerILi128ELi48ELi128ELi128ELb1ELb1ELb0ELb1ELb1ELb1EEEEEEEEEvNT_6ParamsE,@function
        .size           _ZN7cutlass13device_kernelIN5flash19enable_sm80_to_sm89INS1_16FlashAttnFwdSm80INS1_25CollectiveMainloopFwdSm80ILi4ELi1ELb0EN4cute5tupleIJNS5_1CILi128EEENS7_ILi48EEENS7_ILi96EEEEEELi96ENS_10bfloat16_tEfNS_4arch4Sm80ELb1ELb0ELb0ELb1ELb1ELb1ELb1ELb1EEENS1_21CollectiveEpilogueFwdINS6_IJS8_SA_S9_EEENS6_IJNS7_ILi1EEESI_SI_EEESC_SE_Li128ELb1ELb1ELb1ELb0EEENS1_36VarlenDynamicPersistentTileSchedulerILi128ELi48ELi128ELi128ELb1ELb1ELb0ELb1ELb1ELb1EEEEEEEEEvNT_6ParamsE,(.L_x_35 - _ZN7cutlass13device_kernelIN5flash19enable_sm80_to_sm89INS1_16FlashAttnFwdSm80INS1_25CollectiveMainloopFwdSm80ILi4ELi1ELb0EN4cute5tupleIJNS5_1CILi128EEENS7_ILi48EEENS7_ILi96EEEEEELi96ENS_10bfloat16_tEfNS_4arch4Sm80ELb1ELb0ELb0ELb1ELb1ELb1ELb1ELb1EEENS1_21CollectiveEpilogueFwdINS6_IJS8_SA_S9_EEENS6_IJNS7_ILi1EEESI_SI_EEESC_SE_Li128ELb1ELb1ELb1ELb0EEENS1_36VarlenDynamicPersistentTileSchedulerILi128ELi48ELi128ELi128ELb1ELb1ELb0ELb1ELb1ELb1EEEEEEEEEvNT_6ParamsE)
        .other          _ZN7cutlass13device_kernelIN5flash19enable_sm80_to_sm89INS1_16FlashAttnFwdSm80INS1_25CollectiveMainloopFwdSm80ILi4ELi1ELb0EN4cute5tupleIJNS5_1CILi128EEENS7_ILi48EEENS7_ILi96EEEEEELi96ENS_10bfloat16_tEfNS_4arch4Sm80ELb1ELb0ELb0ELb1ELb1ELb1ELb1ELb1EEENS1_21CollectiveEpilogueFwdINS6_IJS8_SA_S9_EEENS6_IJNS7_ILi1EEESI_SI_EEESC_SE_Li128ELb1ELb1ELb1ELb0EEENS1_36VarlenDynamicPersistentTileSchedulerILi128ELi48ELi128ELi128ELb1ELb1ELb0ELb1ELb1ELb1EEEEEEEEEvNT_6ParamsE,@"STO_CUDA_ENTRY STV_DEFAULT"
_ZN7cutlass13device_kernelIN5flash19enable_sm80_to_sm89INS1_16FlashAttnFwdSm80INS1_25CollectiveMainloopFwdSm80ILi4ELi1ELb0EN4cute5tupleIJNS5_1CILi128EEENS7_ILi48EEENS7_ILi96EEEEEELi96ENS_10bfloat16_tEfNS_4arch4Sm80ELb1ELb0ELb0ELb1ELb1ELb1ELb1ELb1EEENS1_21CollectiveEpilogueFwdINS6_IJS8_SA_S9_EEENS6_IJNS7_ILi1EEESI_SI_EEESC_SE_Li128ELb1ELb1ELb1ELb0EEENS1_36VarlenDynamicPersistentTileSchedulerILi128ELi48ELi128ELi128ELb1ELb1ELb0ELb1ELb1ELb1EEEEEEEEEvNT_6ParamsE:
[----:B------:R-:W-:Y:S01]  /*0000*/  LDC R1, c[0x0][0x28] ;  /* 0x00000a00ff017b82 */ /* 0x000fe20000000800 */
[----:B------:R-:W-:Y:S05]  /*0010*/  EXIT ;  /* 0x000000000000794d */ /* 0x000fea0003800000 */
.L_x_17:
        /* <DEDUP_REMOVED lines=14> */
.L_x_35:


//--------------------- .nv.shared.reserved.0     --------------------------
	.section	.nv.shared.reserved.0,"aw",@nobits
	.weak		__nv_reservedSMEM_offset_0_alias
	.size		__nv_reservedSMEM_offset_0_alias, 0, 0
	.other		__nv_reservedSMEM_offset_0_alias,@"STO_CUDA_RESERVED_SHARED STV_DEFAULT"
__nv_reservedSMEM_offset_0_alias:
	.zero		0


//--------------------- .nv.global                --------------------------
	.section	.nv.global,"aw",@nobits
.nv.global:
	.type		_ZN88_INTERNAL_261a9f89_52_flash_fwd_hdim96_bf16_paged_split_softcapall_sm80_cu_58b58f81_31514cute1_E,@object
	.size		_ZN88_INTERNAL_261a9f89_52_flash_fwd_hdim96_bf16_paged_split_softcapall_sm80_cu_58b58f81_31514cute1_E,(_ZN88_INTERNAL_261a9f89_52_flash_fwd_hdim96_bf16_paged_split_softcapall_sm80_cu_58b58f81_31514cuda3std3__45__cpo6cbeginE - _ZN88_INTERNAL_261a9f89_52_flash_fwd_hdim96_bf16_paged_split_softcapall_sm80_cu_58b58f81_31514cute1_E)
_ZN88_INTERNAL_261a9f89_52_flash_fwd_hdim96_bf16_paged_split_softcapall_sm80_cu_58b58f81_31514cute1_E:
	.zero		1
	.type		_ZN88_INTERNAL_261a9f89_52_flash_fwd_hdim96_bf16_paged_split_softcapall_sm80_cu_58b58f81_31514cuda3std3__45__cpo6cbeginE,@object
	.size		_ZN88_INTERNAL_261a9f89_52_flash_fwd_hdim96_bf16_paged_split_softcapall_sm80_cu_58b58f81_31514cuda3std3__45__cpo6cbeginE,(_ZN88_INTERNAL_261a9f89_52_flash_fwd_hdim96_bf16_paged_split_softcapall_sm80_cu_58b58f81_31514cuda3std3__48in_placeE - _ZN88_INTERNAL_261a9f89_52_flash_fwd_hdim96_bf16_paged_split_softcapall_sm80_cu_58b58f81_31514cuda3std3__45__cpo6cbeginE)
_ZN88_INTERNAL_261a9f89_52_flash_fwd_hdim96_bf16_paged_split_softcapall_sm80_cu_58b58f81_31514cuda3std3__45__cpo6cbeginE:
	.zero		1
	.type		_ZN88_INTERNAL_261a9f89_52_flash_fwd_hdim96_bf16_paged_split_softcapall_sm80_cu_58b58f81_31514cuda3std3__48in_placeE,@object
	.size		_ZN88_INTERNAL_261a9f89_52_flash_fwd_hdim96_bf16_paged_split_softcapall_sm80_cu_58b58f81_31514cuda3std3__48in_placeE,(_ZN88_INTERNAL_261a9f89_52_flash_fwd_hdim96_bf16_paged_split_softcapall_sm80_cu_58b58f81_31514cuda3std6ranges3__45__cpo9iter_moveE - _ZN88_INTERNAL_261a9f89_52_flash_fwd_hdim96_bf16_paged_split_softcapall_sm80_cu_58b58f81_31514cuda3std3__48in_placeE)
_ZN88_INTERNAL_261a9f89_52_flash_fwd_hdim96_bf16_paged_split_softcapall_sm80_cu_58b58f81_31514cuda3std3__48in_placeE:
	.zero		1
	.type		_ZN88_INTERNAL_261a9f89_52_flash_fwd_hdim96_bf16_paged_split_softcapall_sm80_cu_58b58f81_31514cuda3std6ranges3__45__cpo9iter_moveE,@object
	.size		_ZN88_INTERNAL_261a9f89_52_flash_fwd_hdim96_bf16_paged_split_softcapall_sm80_cu_58b58f81_31514cuda3std6ranges3__45__cpo9iter_moveE,(_ZN88_INTERNAL_261a9f89_52_flash_fwd_hdim96_bf16_paged_split_softcapall_sm80_cu_58b58f81_31514cuda3std3__45__cpo5beginE - _ZN88_INTERNAL_261a9f89_52_flash_fwd_hdim96_bf16_paged_split_softcapall_sm80_cu_58b58f81_31514cuda3std6ranges3__45__cpo9iter_moveE)
_ZN88_INTERNAL_261a9f89_52_flash_fwd_hdim96_bf16_paged_split_softcapall_sm80_cu_58b58f81_31514cuda3std6ranges3__45__cpo9iter_moveE:
	.zero		1
	.type		_ZN88_INTERNAL_261a9f89_52_flash_fwd_hdim96_bf16_paged_split_softcapall_sm80_cu_58b58f81_31514cuda3std3__45__cpo5beginE,@object
	.size		_ZN88_INTERNAL_261a9f89_52_flash_fwd_hdim96_bf16_paged_split_softcapall_sm80_cu_58b58f81_31514cuda3std3__45__cpo5beginE,(_ZN88_INTERNAL_261a9f89_52_flash_fwd_hdim96_bf16_paged_split_softcapall_sm80_cu_58b58f81_31514cuda3std3__490_GLOBAL__N__261a9f89_52_flash_fwd_hdim96_bf16_paged_split_softcapall_sm80_cu_58b58f81_31516ignoreE - _ZN88_INTERNAL_261a9f89_52_flash_fwd_hdim96_bf16_paged_split_softcapall_sm80_cu_58b58f81_31514cuda3std3__45__cpo5beginE)
_ZN88_INTERNAL_261a9f89_52_flash_fwd_hdim96_bf16_paged_split_softcapall_sm80_cu_58b58f81_31514cuda3std3__45__cpo5beginE:
	.zero		1
	.type		_ZN88_INTERNAL_261a9f89_52_flash_fwd_hdim96_bf16_paged_split_softcapall_sm80_cu_58b58f81_31514cuda3std3__490_GLOBAL__N__261a9f89_52_flash_fwd_hdim96_bf16_paged_split_softcapall_sm80_cu_58b58f81_31516ignoreE,@object
	.size		_ZN88_INTERNAL_261a9f89_52_flash_fwd_hdim96_bf16_paged_split_softcapall_sm80_cu_58b58f81_31514cuda3std3__490_GLOBAL__N__261a9f89_52_flash_fwd_hdim96_bf16_paged_split_softcapall_sm80_cu_58b58f81_31516ignoreE,(_ZN88_INTERNAL_261a9f89_52_flash_fwd_hdim96_bf16_paged_split_softcapall_sm80_cu_58b58f81_31514cute7productE - _ZN88_INTERNAL_261a9f89_52_flash_fwd_hdim96_bf16_paged_split_softcapall_sm80_cu_58b58f81_31514cuda3std3__490_GLOBAL__N__261a9f89_52_flash_fwd_hdim96_bf16_paged_split_softcapall_sm80_cu_58b58f81_31516ignoreE)
_ZN88_INTERNAL_261a9f89_52_flash_fwd_hdim96_bf16_paged_split_softcapall_sm80_cu_58b58f81_31514cuda3std3__490_GLOBAL__N__261a9f89_52_flash_fwd_hdim96_bf16_paged_split_softcapall_sm80_cu_58b58f81_31516ignoreE:
	.zero		1
	.type		_ZN88_INTERNAL_261a9f89_52_flash_fwd_hdim96_bf16_paged_split_softcapall_sm80_cu_58b58f81_31514cute7productE,@object
	.size		_ZN88_INTERNAL_261a9f89_52_flash_fwd_hdim96_bf16_paged_split_softcapall_sm80_cu_58b58f81_31514cute7productE,(_ZN88_INTERNAL_261a9f89_52_flash_fwd_hdim96_bf16_paged_split_softcapall_sm80_cu_58b58f81_31514cuda3std3__45__cpo3endE - _ZN88_INTERNAL_261a9f89_52_flash_fwd_hdim96_bf16_paged_split_softcapall_sm80_cu_58b58f81_31514cute7productE)
_ZN88_INTERNAL_261a9f89_52_flash_fwd_hdim96_bf16_paged_split_softcapall_sm80_cu_58b58f81_31514cute7productE:
	.zero		1
	.type		_ZN88_INTERNAL_261a9f89_52_flash_fwd_hdim96_bf16_paged_split_softcapall_sm80_cu_58b58f81_31514cuda3std3__45__cpo3endE,@object
	.size		_ZN88_INTERNAL_261a9f89_52_flash_fwd_hdim96_bf16_paged_split_softcapall_sm80_cu_58b58f81_31514cuda3std3__45__cpo3endE,(_ZN88_INTERNAL_261a9f89_52_flash_fwd_hdim96_bf16_paged_split_softcapall_sm80_cu_58b58f81_31514cuda3std3__419piecewise_constructE - _ZN88_INTERNAL_261a9f89_52_flash_fwd_hdim96_bf16_paged_split_softcapall_sm80_cu_58b58f81_31514cuda3std3__45__cpo3endE)
_ZN88_INTERNAL_261a9f89_52_flash_fwd_hdim96_bf16_paged_split_softcapall_sm80_cu_58b58f81_31514cuda3std3__45__cpo3endE:
	.zero		1
	.type		_ZN88_INTERNAL_261a9f89_52_flash_fwd_hdim96_bf16_paged_split_softcapall_sm80_cu_58b58f81_31514cuda3std3__419piecewise_constructE,@object
	.size		_ZN88_INTERNAL_261a9f89_52_flash_fwd_hdim96_bf16_paged_split_softcapall_sm80_cu_58b58f81_31514cuda3std3__419piecewise_constructE,(_ZN88_INTERNAL_261a9f89_52_flash_fwd_hdim96_bf16_paged_split_softcapall_sm80_cu_58b58f81_31514cuda3std3__45__cpo4cendE - _ZN88_INTERNAL_261a9f89_52_flash_fwd_hdim96_bf16_paged_split_softcapall_sm80_cu_58b58f81_31514cuda3std3__419piecewise_constructE)
_ZN88_INTERNAL_261a9f89_52_flash_fwd_hdim96_bf16_paged_split_softcapall_sm80_cu_58b58f81_31514cuda3std3__419piecewise_constructE:
	.zero		1
	.type		_ZN88_INTERNAL_261a9f89_52_flash_fwd_hdim96_bf16_paged_split_softcapall_sm80_cu_58b58f81_31514cuda3std3__45__cpo4cendE,@object
	.size		_ZN88_INTERNAL_261a9f89_52_flash_fwd_hdim96_bf16_paged_split_softcapall_sm80_cu_58b58f81_31514cuda3std3__45__cpo4cendE,(_ZN88_INTERNAL_261a9f89_52_flash_fwd_hdim96_bf16_paged_split_softcapall_sm80_cu_58b58f81_31514cuda3std6ranges3__45__cpo4swapE - _ZN88_INTERNAL_261a9f89_52_flash_fwd_hdim96_bf16_paged_split_softcapall_sm80_cu_58b58f81_31514cuda3std3__45__cpo4cendE)
_ZN88_INTERNAL_261a9f89_52_flash_fwd_hdim96_bf16_paged_split_softcapall_sm80_cu_58b58f81_31514cuda3std3__45__cpo4cendE:
	.zero		1
	.type		_ZN88_INTERNAL_261a9f89_52_flash_fwd_hdim96_bf16_paged_split_softcapall_sm80_cu_58b58f81_31514cuda3std6ranges3__45__cpo4swapE,@object
	.size		_ZN88_INTERNAL_261a9f89_52_flash_fwd_hdim96_bf16_paged_split_softcapall_sm80_cu_58b58f81_31514cuda3std6ranges3__45__cpo4swapE,(.L_7 - _ZN88_INTERNAL_261a9f89_52_flash_fwd_hdim96_bf16_paged_split_softcapall_sm80_cu_58b58f81_31514cuda3std6ranges3__45__cpo4swapE)
_ZN88_INTERNAL_261a9f89_52_flash_fwd_hdim96_bf16_paged_split_softcapall_sm80_cu_58b58f81_31514cuda3std6ranges3__45__cpo4swapE:
	.zero		1
.L_7:


//--------------------- .nv.constant0._ZN7cutlass13device_kernelIN5flash19enable_sm80_to_sm89INS1_16FlashAttnFwdSm80INS1_25CollectiveMainloopFwdSm80ILi4ELi1ELb0EN4cute5tupleIJNS5_1CILi128EEENS7_ILi64EEENS7_ILi96EEEEEELi96ENS_10bfloat16_tEfNS_4arch4Sm80ELb0ELb0ELb1ELb0ELb1ELb0ELb1ELb1EEENS1_21CollectiveEpilogueFwdINS6_IJS8_SA_S9_EEENS6_IJNS7_ILi1EEESI_SI_EEESC_SE_Li128ELb0ELb1ELb1ELb0EEENS1_19SingleTileSchedulerILb0ELb1ELb1ELi128EEEEEEEEEvNT_6ParamsE --------------------------
	.section	.nv.constant0._ZN7cutlass13device_kernelIN5flash19enable_sm80_to_sm89INS1_16FlashAttnFwdSm80INS1_25CollectiveMainloopFwdSm80ILi4ELi1ELb0EN4cute5tupleIJNS5_1CILi128EEENS7_ILi64EEENS7_ILi96EEEEEELi96ENS_10bfloat16_tEfNS_4arch4Sm80ELb0ELb0ELb1ELb0ELb1ELb0ELb1ELb1EEENS1_21CollectiveEpilogueFwdINS6_IJS8_SA_S9_EEENS6_IJNS7_ILi1EEESI_SI_EEESC_SE_Li128ELb0ELb1ELb1ELb0EEENS1_19SingleTileSchedulerILb0ELb1ELb1ELi128EEEEEEEEEvNT_6ParamsE,"a",@progbits
	.sectionflags	@""
	.align	4
.nv.constant0._ZN7cutlass13device_kernelIN5flash19enable_sm80_to_sm89INS1_16FlashAttnFwdSm80INS1_25CollectiveMainloopFwdSm80ILi4ELi1ELb0EN4cute5tupleIJNS5_1CILi128EEENS7_ILi64EEENS7_ILi96EEEEEELi96ENS_10bfloat16_tEfNS_4arch4Sm80ELb0ELb0ELb1ELb0ELb1ELb0ELb1ELb1EEENS1_21CollectiveEpilogueFwdINS6_IJS8_SA_S9_EEENS6_IJNS7_ILi1EEESI_SI_EEESC_SE_Li128ELb0ELb1ELb1ELb0EEENS1_19SingleTileSchedulerILb0ELb1ELb1ELi128EEEEEEEEEvNT_6ParamsE:
	.zero		1576


//--------------------- .nv.constant0._ZN7cutlass13device_kernelIN5flash19enable_sm80_to_sm89INS1_16FlashAttnFwdSm80INS1_25CollectiveMainloopFwdSm80ILi4ELi1ELb0EN4cute5tupleIJNS5_1CILi128EEENS7_ILi48EEENS7_ILi96EEEEEELi96ENS_10bfloat16_tEfNS_4arch4Sm80ELb0ELb0ELb1ELb1ELb1ELb0ELb1ELb1EEENS1_21CollectiveEpilogueFwdINS6_IJS8_SA_S9_EEENS6_IJNS7_ILi1EEESI_SI_EEESC_SE_Li128ELb1ELb1ELb1ELb0EEENS1_36VarlenDynamicPersistentTileSchedulerILi128ELi48ELi128ELi128ELb1ELb1ELb0ELb0ELb1ELb1EEEEEEEEEvNT_6ParamsE --------------------------
	.section	.nv.constant0._ZN7cutlass13device_kernelIN5flash19enable_sm80_to_sm89INS1_16FlashAttnFwdSm80INS1_25CollectiveMainloopFwdSm80ILi4ELi1ELb0EN4cute5tupleIJNS5_1CILi128EEENS7_ILi48EEENS7_ILi96EEEEEELi96ENS_10bfloat16_tEfNS_4arch4Sm80ELb0ELb0ELb1ELb1ELb1ELb0ELb1ELb1EEENS1_21CollectiveEpilogueFwdINS6_IJS8_SA_S9_EEENS6_IJNS7_ILi1EEESI_SI_EEESC_SE_Li128ELb1ELb1ELb1ELb0EEENS1_36VarlenDynamicPersistentTileSchedulerILi128ELi48ELi128ELi128ELb1ELb1ELb0ELb0ELb1ELb1EEEEEEEEEvNT_6ParamsE,"a",@progbits
	.sectionflags	@""
	.align	4
.nv.constant0._ZN7cutlass13device_kernelIN5flash19enable_sm80_to_sm89INS1_16FlashAttnFwdSm80INS1_25CollectiveMainloopFwdSm80ILi4ELi1ELb0EN4cute5tupleIJNS5_1CILi128EEENS7_ILi48EEENS7_ILi96EEEEEELi96ENS_10bfloat16_tEfNS_4arch4Sm80ELb0ELb0ELb1ELb1ELb1ELb0ELb1ELb1EEENS1_21CollectiveEpilogueFwdINS6_IJS8_SA_S9_EEENS6_IJNS7_ILi1EEESI_SI_EEESC_SE_Li128ELb1ELb1ELb1ELb0EEENS1_36VarlenDynamicPersistentTileSchedulerILi128ELi48ELi128ELi128ELb1ELb1ELb0ELb0ELb1ELb1EEEEEEEEEvNT_6ParamsE:
	.zero		1608


//--------------------- .nv.constant0._ZN7cutlass13device_kernelIN5flash19enable_sm80_to_sm89INS1_16FlashAttnFwdSm80INS1_25CollectiveMainloopFwdSm80ILi4ELi1ELb0EN4cute5tupleIJNS5_1CILi128EEENS7_ILi48EEENS7_ILi96EEEEEELi96ENS_10bfloat16_tEfNS_4arch4Sm80ELb0ELb0ELb1ELb1ELb1ELb1ELb1ELb1EEENS1_21CollectiveEpilogueFwdINS6_IJS8_SA_S9_EEENS6_IJNS7_ILi1EEESI_SI_EEESC_SE_Li128ELb1ELb1ELb1ELb0EEENS1_36VarlenDynamicPersistentTileSchedulerILi128ELi48ELi128ELi128ELb1ELb1ELb0ELb0ELb1ELb1EEEEEEEEEvNT_6ParamsE --------------------------
	.section	.nv.constant0._ZN7cutlass13device_kernelIN5flash19enable_sm80_to_sm89INS1_16FlashAttnFwdSm80INS1_25CollectiveMainloopFwdSm80ILi4ELi1ELb0EN4cute5tupleIJNS5_1CILi128EEENS7_ILi48EEENS7_ILi96EEEEEELi96ENS_10bfloat16_tEfNS_4arch4Sm80ELb0ELb0ELb1ELb1ELb1ELb1ELb1ELb1EEENS1_21CollectiveEpilogueFwdINS6_IJS8_SA_S9_EEENS6_IJNS7_ILi1EEESI_SI_EEESC_SE_Li128ELb1ELb1ELb1ELb0EEENS1_36VarlenDynamicPersistentTileSchedulerILi128ELi48ELi128ELi128ELb1ELb1ELb0ELb0ELb1ELb1EEEEEEEEEvNT_6ParamsE,"a",@progbits
	.sectionflags	@""
	.align	4
.nv.constant0._ZN7cutlass13device_kernelIN5flash19enable_sm80_to_sm89INS1_16FlashAttnFwdSm80INS1_25CollectiveMainloopFwdSm80ILi4ELi1ELb0EN4cute5tupleIJNS5_1CILi128EEENS7_ILi48EEENS7_ILi96EEEEEELi96ENS_10bfloat16_tEfNS_4arch4Sm80ELb0ELb0ELb1ELb1ELb1ELb1ELb1ELb1EEENS1_21CollectiveEpilogueFwdINS6_IJS8_SA_S9_EEENS6_IJNS7_ILi1EEESI_SI_EEESC_SE_Li128ELb1ELb1ELb1ELb0EEENS1_36VarlenDynamicPersistentTileSchedulerILi128ELi48ELi128ELi128ELb1ELb1ELb0ELb0ELb1ELb1EEEEEEEEEvNT_6ParamsE:
	.zero		1608


//--------------------- .nv.constant0._ZN7cutlass13device_kernelIN5flash19enable_sm80_to_sm89INS1_16FlashAttnFwdSm80INS1_25CollectiveMainloopFwdSm80ILi4ELi1ELb0EN4cute5tupleIJNS5_1CILi128EEENS7_ILi48EEENS7_ILi96EEEEEELi96ENS_10bfloat16_tEfNS_4arch4Sm80ELb0ELb1ELb1ELb0ELb1ELb0ELb1ELb1EEENS1_21CollectiveEpilogueFwdINS6_IJS8_SA_S9_EEENS6_IJNS7_ILi1EEESI_SI_EEESC_SE_Li128ELb0ELb1ELb1ELb0EEENS1_19SingleTileSchedulerILb0ELb1ELb1ELi128EEEEEEEEEvNT_6ParamsE --------------------------
	.section	.nv.constant0._ZN7cutlass13device_kernelIN5flash19enable_sm80_to_sm89INS1_16FlashAttnFwdSm80INS1_25CollectiveMainloopFwdSm80ILi4ELi1ELb0EN4cute5tupleIJNS5_1CILi128EEENS7_ILi48EEENS7_ILi96EEEEEELi96ENS_10bfloat16_tEfNS_4arch4Sm80ELb0ELb1ELb1ELb0ELb1ELb0ELb1ELb1EEENS1_21CollectiveEpilogueFwdINS6_IJS8_SA_S9_EEENS6_IJNS7_ILi1EEESI_SI_EEESC_SE_Li128ELb0ELb1ELb1ELb0EEENS1_19SingleTileSchedulerILb0ELb1ELb1ELi128EEEEEEEEEvNT_6ParamsE,"a",@progbits
	.sectionflags	@""
	.align	4
.nv.constant0._ZN7cutlass13device_kernelIN5flash19enable_sm80_to_sm89INS1_16FlashAttnFwdSm80INS1_25CollectiveMainloopFwdSm80ILi4ELi1ELb0EN4cute5tupleIJNS5_1CILi128EEENS7_ILi48EEENS7_ILi96EEEEEELi96ENS_10bfloat16_tEfNS_4arch4Sm80ELb0ELb1ELb1ELb0ELb1ELb0ELb1ELb1EEENS1_21CollectiveEpilogueFwdINS6_IJS8_SA_S9_EEENS6_IJNS7_ILi1EEESI_SI_EEESC_SE_Li128ELb0ELb1ELb1ELb0EEENS1_19SingleTileSchedulerILb0ELb1ELb1ELi128EEEEEEEEEvNT_6ParamsE:
	.zero		1576


//--------------------- .nv.constant0._ZN7cutlass13device_kernelIN5flash19enable_sm80_to_sm89INS1_16FlashAttnFwdSm80INS1_25CollectiveMainloopFwdSm80ILi4ELi1ELb0EN4cute5tupleIJNS5_1CILi128EEENS7_ILi48EEENS7_ILi96EEEEEELi96ENS_10bfloat16_tEfNS_4arch4Sm80ELb0ELb1ELb1ELb1ELb1ELb0ELb1ELb1EEENS1_21CollectiveEpilogueFwdINS6_IJS8_SA_S9_EEENS6_IJNS7_ILi1EEESI_SI_EEESC_SE_Li128ELb1ELb1ELb1ELb0EEENS1_36VarlenDynamicPersistentTileSchedulerILi128ELi48ELi128ELi128ELb1ELb1ELb0ELb1ELb0ELb1EEEEEEEEEvNT_6ParamsE --------------------------
	.section	.nv.constant0._ZN7cutlass13device_kernelIN5flash19enable_sm80_to_sm89INS1_16FlashAttnFwdSm80INS1_25CollectiveMainloopFwdSm80ILi4ELi1ELb0EN4cute5tupleIJNS5_1CILi128EEENS7_ILi48EEENS7_ILi96EEEEEELi96ENS_10bfloat16_tEfNS_4arch4Sm80ELb0ELb1ELb1ELb1ELb1ELb0ELb1ELb1EEENS1_21CollectiveEpilogueFwdINS6_IJS8_SA_S9_EEENS6_IJNS7_ILi1EEESI_SI_EEESC_SE_Li128ELb1ELb1ELb1ELb0EEENS1_36VarlenDynamicPersistentTileSchedulerILi128ELi48ELi128ELi128ELb1ELb1ELb0ELb1ELb0ELb1EEEEEEEEEvNT_6ParamsE,"a",@progbits
	.sectionflags	@""
	.align	4
.nv.constant0._ZN7cutlass13device_kernelIN5flash19enable_sm80_to_sm89INS1_16FlashAttnFwdSm80INS1_25CollectiveMainloopFwdSm80ILi4ELi1ELb0EN4cute5tupleIJNS5_1CILi128EEENS7_ILi48EEENS7_ILi96EEEEEELi96ENS_10bfloat16_tEfNS_4arch4Sm80ELb0ELb1ELb1ELb1ELb1ELb0ELb1ELb1EEENS1_21CollectiveEpilogueFwdINS6_IJS8_SA_S9_EEENS6_IJNS7_ILi1EEESI_SI_EEESC_SE_Li128ELb1ELb1ELb1ELb0EEENS1_36VarlenDynamicPersistentTileSchedulerILi128ELi48ELi128ELi128ELb1ELb1ELb0ELb1ELb0ELb1EEEEEEEEEvNT_6ParamsE:
	.zero		1608


//--------------------- .nv.constant0._ZN7cutlass13device_kernelIN5flash19enable_sm80_to_sm89INS1_16FlashAttnFwdSm80INS1_25CollectiveMainloopFwdSm80ILi4ELi1ELb0EN4cute5tupleIJNS5_1CILi128EEENS7_ILi48EEENS7_ILi96EEEEEELi96ENS_10bfloat16_tEfNS_4arch4Sm80ELb0ELb1ELb1ELb1ELb1ELb1ELb1ELb1EEENS1_21CollectiveEpilogueFwdINS6_IJS8_SA_S9_EEENS6_IJNS7_ILi1EEESI_SI_EEESC_SE_Li128ELb1ELb1ELb1ELb0EEENS1_36VarlenDynamicPersistentTileSchedulerILi128ELi48ELi128ELi128ELb1ELb1ELb0ELb1ELb0ELb1EEEEEEEEEvNT_6ParamsE --------------------------
	.section	.nv.constant0._ZN7cutlass13device_kernelIN5flash19enable_sm80_to_sm89INS1_16FlashAttnFwdSm80INS1_25CollectiveMainloopFwdSm80ILi4ELi1ELb0EN4cute5tupleIJNS5_1CILi128EEENS7_ILi48EEENS7_ILi96EEEEEELi96ENS_10bfloat16_tEfNS_4arch4Sm80ELb0ELb1ELb1ELb1ELb1ELb1ELb1ELb1EEENS1_21CollectiveEpilogueFwdINS6_IJS8_SA_S9_EEENS6_IJNS7_ILi1EEESI_SI_EEESC_SE_Li128ELb1ELb1ELb1ELb0EEENS1_36VarlenDynamicPersistentTileSchedulerILi128ELi48ELi128ELi128ELb1ELb1ELb0ELb1ELb0ELb1EEEEEEEEEvNT_6ParamsE,"a",@progbits
	.sectionflags	@""
	.align	4
.nv.constant0._ZN7cutlass13device_kernelIN5flash19enable_sm80_to_sm89INS1_16FlashAttnFwdSm80INS1_25CollectiveMainloopFwdSm80ILi4ELi1ELb0EN4cute5tupleIJNS5_1CILi128EEENS7_ILi48EEENS7_ILi96EEEEEELi96ENS_10bfloat16_tEfNS_4arch4Sm80ELb0ELb1ELb1ELb1ELb1ELb1ELb1ELb1EEENS1_21CollectiveEpilogueFwdINS6_IJS8_SA_S9_EEENS6_IJNS7_ILi1EEESI_SI_EEESC_SE_Li128ELb1ELb1ELb1ELb0EEENS1_36VarlenDynamicPersistentTileSchedulerILi128ELi48ELi128ELi128ELb1ELb1ELb0ELb1ELb0ELb1EEEEEEEEEvNT_6ParamsE:
	.zero		1608


//--------------------- .nv.constant0._ZN7cutlass13device_kernelIN5flash19enable_sm80_to_sm89INS1_16FlashAttnFwdSm80INS1_25CollectiveMainloopFwdSm80ILi4ELi1ELb0EN4cute5tupleIJNS5_1CILi128EEENS7_ILi64EEENS7_ILi96EEEEEELi96ENS_10bfloat16_tEfNS_4arch4Sm80ELb1ELb0ELb1ELb0ELb1ELb0ELb1ELb1EEENS1_21CollectiveEpilogueFwdINS6_IJS8_SA_S9_EEENS6_IJNS7_ILi1EEESI_SI_EEESC_SE_Li128ELb0ELb1ELb1ELb0EEENS1_30DynamicPersistentTileSchedulerILi128ELi128ELb1ELb1ELb0EEEEEEEEEvNT_6ParamsE --------------------------
	.section	.nv.constant0._ZN7cutlass13device_kernelIN5flash19enable_sm80_to_sm89INS1_16FlashAttnFwdSm80INS1_25CollectiveMainloopFwdSm80ILi4ELi1ELb0EN4cute5tupleIJNS5_1CILi128EEENS7_ILi64EEENS7_ILi96EEEEEELi96ENS_10bfloat16_tEfNS_4arch4Sm80ELb1ELb0ELb1ELb0ELb1ELb0ELb1ELb1EEENS1_21CollectiveEpilogueFwdINS6_IJS8_SA_S9_EEENS6_IJNS7_ILi1EEESI_SI_EEESC_SE_Li128ELb0ELb1ELb1ELb0EEENS1_30DynamicPersistentTileSchedulerILi128ELi128ELb1ELb1ELb0EEEEEEEEEvNT_6ParamsE,"a",@progbits
	.sectionflags	@""
	.align	4
.nv.constant0._ZN7cutlass13device_kernelIN5flash19enable_sm80_to_sm89INS1_16FlashAttnFwdSm80INS1_25CollectiveMainloopFwdSm80ILi4ELi1ELb0EN4cute5tupleIJNS5_1CILi128EEENS7_ILi64EEENS7_ILi96EEEEEELi96ENS_10bfloat16_tEfNS_4arch4Sm80ELb1ELb0ELb1ELb0ELb1ELb0ELb1ELb1EEENS1_21CollectiveEpilogueFwdINS6_IJS8_SA_S9_EEENS6_IJNS7_ILi1EEESI_SI_EEESC_SE_Li128ELb0ELb1ELb1ELb0EEENS1_30DynamicPersistentTileSchedulerILi128ELi128ELb1ELb1ELb0EEEEEEEEEvNT_6ParamsE:
	.zero		1592


//--------------------- .nv.constant0._ZN7cutlass13device_kernelIN5flash19enable_sm80_to_sm89INS1_16FlashAttnFwdSm80INS1_25CollectiveMainloopFwdSm80ILi4ELi1ELb0EN4cute5tupleIJNS5_1CILi128EEENS7_ILi48EEENS7_ILi96EEEEEELi96ENS_10bfloat16_tEfNS_4arch4Sm80ELb1ELb0ELb1ELb1ELb1ELb0ELb1ELb1EEENS1_21CollectiveEpilogueFwdINS6_IJS8_SA_S9_EEENS6_IJNS7_ILi1EEESI_SI_EEESC_SE_Li128ELb1ELb1ELb1ELb0EEENS1_36VarlenDynamicPersistentTileSchedulerILi128ELi48ELi128ELi128ELb1ELb1ELb0ELb1ELb1ELb1EEEEEEEEEvNT_6ParamsE --------------------------
	.section	.nv.constant0._ZN7cutlass13device_kernelIN5flash19enable_sm80_to_sm89INS1_16FlashAttnFwdSm80INS1_25CollectiveMainloopFwdSm80ILi4ELi1ELb0EN4cute5tupleIJNS5_1CILi128EEENS7_ILi48EEENS7_ILi96EEEEEELi96ENS_10bfloat16_tEfNS_4arch4Sm80ELb1ELb0ELb1ELb1ELb1ELb0ELb1ELb1EEENS1_21CollectiveEpilogueFwdINS6_IJS8_SA_S9_EEENS6_IJNS7_ILi1EEESI_SI_EEESC_SE_Li128ELb1ELb1ELb1ELb0EEENS1_36VarlenDynamicPersistentTileSchedulerILi128ELi48ELi128ELi128ELb1ELb1ELb0ELb1ELb1ELb1EEEEEEEEEvNT_6ParamsE,"a",@progbits
	.sectionflags	@""
	.align	4
.nv.constant0._ZN7cutlass13device_kernelIN5flash19enable_sm80_to_sm89INS1_16FlashAttnFwdSm80INS1_25CollectiveMainloopFwdSm80ILi4ELi1ELb0EN4cute5tupleIJNS5_1CILi128EEENS7_ILi48EEENS7_ILi96EEEEEELi96ENS_10bfloat16_tEfNS_4arch4Sm80ELb1ELb0ELb1ELb1ELb1ELb0ELb1ELb1EEENS1_21CollectiveEpilogueFwdINS6_IJS8_SA_S9_EEENS6_IJNS7_ILi1EEESI_SI_EEESC_SE_Li128ELb1ELb1ELb1ELb0EEENS1_36VarlenDynamicPersistentTileSchedulerILi128ELi48ELi128ELi128ELb1ELb1ELb0ELb1ELb1ELb1EEEEEEEEEvNT_6ParamsE:
	.zero		1608


//--------------------- .nv.constant0._ZN7cutlass13device_kernelIN5flash19enable_sm80_to_sm89INS1_16FlashAttnFwdSm80INS1_25CollectiveMainloopFwdSm80ILi4ELi1ELb0EN4cute5tupleIJNS5_1CILi128EEENS7_ILi48EEENS7_ILi96EEEEEELi96ENS_10bfloat16_tEfNS_4arch4Sm80ELb1ELb0ELb1ELb1ELb1ELb1ELb1ELb1EEENS1_21CollectiveEpilogueFwdINS6_IJS8_SA_S9_EEENS6_IJNS7_ILi1EEESI_SI_EEESC_SE_Li128ELb1ELb1ELb1ELb0EEENS1_36VarlenDynamicPersistentTileSchedulerILi128ELi48ELi128ELi128ELb1ELb1ELb0ELb1ELb1ELb1EEEEEEEEEvNT_6ParamsE --------------------------
	.section	.nv.constant0._ZN7cutlass13device_kernelIN5flash19enable_sm80_to_sm89INS1_16FlashAttnFwdSm80INS1_25CollectiveMainloopFwdSm80ILi4ELi1ELb0EN4cute5tupleIJNS5_1CILi128EEENS7_ILi48EEENS7_ILi96EEEEEELi96ENS_10bfloat16_tEfNS_4arch4Sm80ELb1ELb0ELb1ELb1ELb1ELb1ELb1ELb1EEENS1_21CollectiveEpilogueFwdINS6_IJS8_SA_S9_EEENS6_IJNS7_ILi1EEESI_SI_EEESC_SE_Li128ELb1ELb1ELb1ELb0EEENS1_36VarlenDynamicPersistentTileSchedulerILi128ELi48ELi128ELi128ELb1ELb1ELb0ELb1ELb1ELb1EEEEEEEEEvNT_6ParamsE,"a",@progbits
	.sectionflags	@""
	.align	4
.nv.constant0._ZN7cutlass13device_kernelIN5flash19enable_sm80_to_sm89INS1_16FlashAttnFwdSm80INS1_25CollectiveMainloopFwdSm80ILi4ELi1ELb0EN4cute5tupleIJNS5_1CILi128EEENS7_ILi48EEENS7_ILi96EEEEEELi96ENS_10bfloat16_tEfNS_4arch4Sm80ELb1ELb0ELb1ELb1ELb1ELb1ELb1ELb1EEENS1_21CollectiveEpilogueFwdINS6_IJS8_SA_S9_EEENS6_IJNS7_ILi1EEESI_SI_EEESC_SE_Li128ELb1ELb1ELb1ELb0EEENS1_36VarlenDynamicPersistentTileSchedulerILi128ELi48ELi128ELi128ELb1ELb1ELb0ELb1ELb1ELb1EEEEEEEEEvNT_6ParamsE:
	.zero		1608


//--------------------- .nv.constant0._ZN7cutlass13device_kernelIN5flash19enable_sm80_to_sm89INS1_16FlashAttnFwdSm80INS1_25CollectiveMainloopFwdSm80ILi4ELi1ELb0EN4cute5tupleIJNS5_1CILi128EEENS7_ILi64EEENS7_ILi96EEEEEELi96ENS_10bfloat16_tEfNS_4arch4Sm80ELb0ELb0ELb0ELb0ELb1ELb0ELb1ELb1EEENS1_21CollectiveEpilogueFwdINS6_IJS8_SA_S9_EEENS6_IJNS7_ILi1EEESI_SI_EEESC_SE_Li128ELb0ELb1ELb1ELb0EEENS1_19SingleTileSchedulerILb0ELb1ELb1ELi128EEEEEEEEEvNT_6ParamsE --------------------------
	.section	.nv.constant0._ZN7cutlass13device_kernelIN5flash19enable_sm80_to_sm89INS1_16FlashAttnFwdSm80INS1_25CollectiveMainloopFwdSm80ILi4ELi1ELb0EN4cute5tupleIJNS5_1CILi128EEENS7_ILi64EEENS7_ILi96EEEEEELi96ENS_10bfloat16_tEfNS_4arch4Sm80ELb0ELb0ELb0ELb0ELb1ELb0ELb1ELb1EEENS1_21CollectiveEpilogueFwdINS6_IJS8_SA_S9_EEENS6_IJNS7_ILi1EEESI_SI_EEESC_SE_Li128ELb0ELb1ELb1ELb0EEENS1_19SingleTileSchedulerILb0ELb1ELb1ELi128EEEEEEEEEvNT_6ParamsE,"a",@progbits
	.sectionflags	@""
	.align	4
.nv.constant0._ZN7cutlass13device_kernelIN5flash19enable_sm80_to_sm89INS1_16FlashAttnFwdSm80INS1_25CollectiveMainloopFwdSm80ILi4ELi1ELb0EN4cute5tupleIJNS5_1CILi128EEENS7_ILi64EEENS7_ILi96EEEEEELi96ENS_10bfloat16_tEfNS_4arch4Sm80ELb0ELb0ELb0ELb0ELb1ELb0ELb1ELb1EEENS1_21CollectiveEpilogueFwdINS6_IJS8_SA_S9_EEENS6_IJNS7_ILi1EEESI_SI_EEESC_SE_Li128ELb0ELb1ELb1ELb0EEENS1_19SingleTileSchedulerILb0ELb1ELb1ELi128EEEEEEEEEvNT_6ParamsE:
	.zero		1576


//--------------------- .nv.constant0._ZN7cutlass13device_kernelIN5flash19enable_sm80_to_sm89INS1_16FlashAttnFwdSm80INS1_25CollectiveMainloopFwdSm80ILi4ELi1ELb0EN4cute5tupleIJNS5_1CILi128EEENS7_ILi48EEENS7_ILi96EEEEEELi96ENS_10bfloat16_tEfNS_4arch4Sm80ELb0ELb0ELb0ELb1ELb1ELb0ELb1ELb1EEENS1_21CollectiveEpilogueFwdINS6_IJS8_SA_S9_EEENS6_IJNS7_ILi1EEESI_SI_EEESC_SE_Li128ELb1ELb1ELb1ELb0EEENS1_36VarlenDynamicPersistentTileSchedulerILi128ELi48ELi128ELi128ELb1ELb1ELb0ELb0ELb1ELb1EEEEEEEEEvNT_6ParamsE --------------------------
	.section	.nv.constant0._ZN7cutlass13device_kernelIN5flash19enable_sm80_to_sm89INS1_16FlashAttnFwdSm80INS1_25CollectiveMainloopFwdSm80ILi4ELi1ELb0EN4cute5tupleIJNS5_1CILi128EEENS7_ILi48EEENS7_ILi96EEEEEELi96ENS_10bfloat16_tEfNS_4arch4Sm80ELb0ELb0ELb0ELb1ELb1ELb0ELb1ELb1EEENS1_21CollectiveEpilogueFwdINS6_IJS8_SA_S9_EEENS6_IJNS7_ILi1EEESI_SI_EEESC_SE_Li128ELb1ELb1ELb1ELb0EEENS1_36VarlenDynamicPersistentTileSchedulerILi128ELi48ELi128ELi128ELb1ELb1ELb0ELb0ELb1ELb1EEEEEEEEEvNT_6ParamsE,"a",@progbits
	.sectionflags	@""
	.align	4
.nv.constant0._ZN7cutlass13device_kernelIN5flash19enable_sm80_to_sm89INS1_16FlashAttnFwdSm80INS1_25CollectiveMainloopFwdSm80ILi4ELi1ELb0EN4cute5tupleIJNS5_1CILi128EEENS7_ILi48EEENS7_ILi96EEEEEELi96ENS_10bfloat16_tEfNS_4arch4Sm80ELb0ELb0ELb0ELb1ELb1ELb0ELb1ELb1EEENS1_21CollectiveEpilogueFwdINS6_IJS8_SA_S9_EEENS6_IJNS7_ILi1EEESI_SI_EEESC_SE_Li128ELb1ELb1ELb1ELb0EEENS1_36VarlenDynamicPersistentTileSchedulerILi128ELi48ELi128ELi128ELb1ELb1ELb0ELb0ELb1ELb1EEEEEEEEEvNT_6ParamsE:
	.zero		1608


//--------------------- .nv.constant0._ZN7cutlass13device_kernelIN5flash19enable_sm80_to_sm89INS1_16FlashAttnFwdSm80INS1_25CollectiveMainloopFwdSm80ILi4ELi1ELb0EN4cute5tupleIJNS5_1CILi128EEENS7_ILi48EEENS7_ILi96EEEEEELi96ENS_10bfloat16_tEfNS_4arch4Sm80ELb0ELb0ELb0ELb1ELb1ELb1ELb1ELb1EEENS1_21CollectiveEpilogueFwdINS6_IJS8_SA_S9_EEENS6_IJNS7_ILi1EEESI_SI_EEESC_SE_Li128ELb1ELb1ELb1ELb0EEENS1_36VarlenDynamicPersistentTileSchedulerILi128ELi48ELi128ELi128ELb1ELb1ELb0ELb0ELb1ELb1EEEEEEEEEvNT_6ParamsE --------------------------
	.section	.nv.constant0._ZN7cutlass13device_kernelIN5flash19enable_sm80_to_sm89INS1_16FlashAttnFwdSm80INS1_25CollectiveMainloopFwdSm80ILi4ELi1ELb0EN4cute5tupleIJNS5_1CILi128EEENS7_ILi48EEENS7_ILi96EEEEEELi96ENS_10bfloat16_tEfNS_4arch4Sm80ELb0ELb0ELb0ELb1ELb1ELb1ELb1ELb1EEENS1_21CollectiveEpilogueFwdINS6_IJS8_SA_S9_EEENS6_IJNS7_ILi1EEESI_SI_EEESC_SE_Li128ELb1ELb1ELb1ELb0EEENS1_36VarlenDynamicPersistentTileSchedulerILi128ELi48ELi128ELi128ELb1ELb1ELb0ELb0ELb1ELb1EEEEEEEEEvNT_6ParamsE,"a",@progbits
	.sectionflags	@""
	.align	4
.nv.constant0._ZN7cutlass13device_kernelIN5flash19enable_sm80_to_sm89INS1_16FlashAttnFwdSm80INS1_25CollectiveMainloopFwdSm80ILi4ELi1ELb0EN4cute5tupleIJNS5_1CILi128EEENS7_ILi48EEENS7_ILi96EEEEEELi96ENS_10bfloat16_tEfNS_4arch4Sm80ELb0ELb0ELb0ELb1ELb1ELb1ELb1ELb1EEENS1_21CollectiveEpilogueFwdINS6_IJS8_SA_S9_EEENS6_IJNS7_ILi1EEESI_SI_EEESC_SE_Li128ELb1ELb1ELb1ELb0EEENS1_36VarlenDynamicPersistentTileSchedulerILi128ELi48ELi128ELi128ELb1ELb1ELb0ELb0ELb1ELb1EEEEEEEEEvNT_6ParamsE:
	.zero		1608


//--------------------- .nv.constant0._ZN7cutlass13device_kernelIN5flash19enable_sm80_to_sm89INS1_16FlashAttnFwdSm80INS1_25CollectiveMainloopFwdSm80ILi4ELi1ELb0EN4cute5tupleIJNS5_1CILi128EEENS7_ILi48EEENS7_ILi96EEEEEELi96ENS_10bfloat16_tEfNS_4arch4Sm80ELb0ELb1ELb0ELb0ELb1ELb0ELb1ELb1EEENS1_21CollectiveEpilogueFwdINS6_IJS8_SA_S9_EEENS6_IJNS7_ILi1EEESI_SI_EEESC_SE_Li128ELb0ELb1ELb1ELb0EEENS1_19SingleTileSchedulerILb0ELb1ELb1ELi128EEEEEEEEEvNT_6ParamsE --------------------------
	.section	.nv.constant0._ZN7cutlass13device_kernelIN5flash19enable_sm80_to_sm89INS1_16FlashAttnFwdSm80INS1_25CollectiveMainloopFwdSm80ILi4ELi1ELb0EN4cute5tupleIJNS5_1CILi128EEENS7_ILi48EEENS7_ILi96EEEEEELi96ENS_10bfloat16_tEfNS_4arch4Sm80ELb0ELb1ELb0ELb0ELb1ELb0ELb1ELb1EEENS1_21CollectiveEpilogueFwdINS6_IJS8_SA_S9_EEENS6_IJNS7_ILi1EEESI_SI_EEESC_SE_Li128ELb0ELb1ELb1ELb0EEENS1_19SingleTileSchedulerILb0ELb1ELb1ELi128EEEEEEEEEvNT_6ParamsE,"a",@progbits
	.sectionflags	@""
	.align	4
.nv.constant0._ZN7cutlass13device_kernelIN5flash19enable_sm80_to_sm89INS1_16FlashAttnFwdSm80INS1_25CollectiveMainloopFwdSm80ILi4ELi1ELb0EN4cute5tupleIJNS5_1CILi128EEENS7_ILi48EEENS7_ILi96EEEEEELi96ENS_10bfloat16_tEfNS_4arch4Sm80ELb0ELb1ELb0ELb0ELb1ELb0ELb1ELb1EEENS1_21CollectiveEpilogueFwdINS6_IJS8_SA_S9_EEENS6_IJNS7_ILi1EEESI_SI_EEESC_SE_Li128ELb0ELb1ELb1ELb0EEENS1_19SingleTileSchedulerILb0ELb1ELb1ELi128EEEEEEEEEvNT_6ParamsE:
	.zero		1576


//--------------------- .nv.constant0._ZN7cutlass13device_kernelIN5flash19enable_sm80_to_sm89INS1_16FlashAttnFwdSm80INS1_25CollectiveMainloopFwdSm80ILi4ELi1ELb0EN4cute5tupleIJNS5_1CILi128EEENS7_ILi48EEENS7_ILi96EEEEEELi96ENS_10bfloat16_tEfNS_4arch4Sm80ELb0ELb1ELb0ELb1ELb1ELb0ELb1ELb1EEENS1_21CollectiveEpilogueFwdINS6_IJS8_SA_S9_EEENS6_IJNS7_ILi1EEESI_SI_EEESC_SE_Li128ELb1ELb1ELb1ELb0EEENS1_36VarlenDynamicPersistentTileSchedulerILi128ELi48ELi128ELi128ELb1ELb1ELb0ELb1ELb0ELb1EEEEEEEEEvNT_6ParamsE --------------------------
	.section	.nv.constant0._ZN7cutlass13device_kernelIN5flash19enable_sm80_to_sm89INS1_16FlashAttnFwdSm80INS1_25CollectiveMainloopFwdSm80ILi4ELi1ELb0EN4cute5tupleIJNS5_1CILi128EEENS7_ILi48EEENS7_ILi96EEEEEELi96ENS_10bfloat16_tEfNS_4arch4Sm80ELb0ELb1ELb0ELb1ELb1ELb0ELb1ELb1EEENS1_21CollectiveEpilogueFwdINS6_IJS8_SA_S9_EEENS6_IJNS7_ILi1EEESI_SI_EEESC_SE_Li128ELb1ELb1ELb1ELb0EEENS1_36VarlenDynamicPersistentTileSchedulerILi128ELi48ELi128ELi128ELb1ELb1ELb0ELb1ELb0ELb1EEEEEEEEEvNT_6ParamsE,"a",@progbits
	.sectionflags	@""
	.align	4
.nv.constant0._ZN7cutlass13device_kernelIN5flash19enable_sm80_to_sm89INS1_16FlashAttnFwdSm80INS1_25CollectiveMainloopFwdSm80ILi4ELi1ELb0EN4cute5tupleIJNS5_1CILi128EEENS7_ILi48EEENS7_ILi96EEEEEELi96ENS_10bfloat16_tEfNS_4arch4Sm80ELb0ELb1ELb0ELb1ELb1ELb0ELb1ELb1EEENS1_21CollectiveEpilogueFwdINS6_IJS8_SA_S9_EEENS6_IJNS7_ILi1EEESI_SI_EEESC_SE_Li128ELb1ELb1ELb1ELb0EEENS1_36VarlenDynamicPersistentTileSchedulerILi128ELi48ELi128ELi128ELb1ELb1ELb0ELb1ELb0ELb1EEEEEEEEEvNT_6ParamsE:
	.zero		1608


//--------------------- .nv.constant0._ZN7cutlass13device_kernelIN5flash19enable_sm80_to_sm89INS1_16FlashAttnFwdSm80INS1_25CollectiveMainloopFwdSm80ILi4ELi1ELb0EN4cute5tupleIJNS5_1CILi128EEENS7_ILi48EEENS7_ILi96EEEEEELi96ENS_10bfloat16_tEfNS_4arch4Sm80ELb0ELb1ELb0ELb1ELb1ELb1ELb1ELb1EEENS1_21CollectiveEpilogueFwdINS6_IJS8_SA_S9_EEENS6_IJNS7_ILi1EEESI_SI_EEESC_SE_Li128ELb1ELb1ELb1ELb0EEENS1_36VarlenDynamicPersistentTileSchedulerILi128ELi48ELi128ELi128ELb1ELb1ELb0ELb1ELb0ELb1EEEEEEEEEvNT_6ParamsE --------------------------
	.section	.nv.constant0._ZN7cutlass13device_kernelIN5flash19enable_sm80_to_sm89INS1_16FlashAttnFwdSm80INS1_25CollectiveMainloopFwdSm80ILi4ELi1ELb0EN4cute5tupleIJNS5_1CILi128EEENS7_ILi48EEENS7_ILi96EEEEEELi96ENS_10bfloat16_tEfNS_4arch4Sm80ELb0ELb1ELb0ELb1ELb1ELb1ELb1ELb1EEENS1_21CollectiveEpilogueFwdINS6_IJS8_SA_S9_EEENS6_IJNS7_ILi1EEESI_SI_EEESC_SE_Li128ELb1ELb1ELb1ELb0EEENS1_36VarlenDynamicPersistentTileSchedulerILi128ELi48ELi128ELi128ELb1ELb1ELb0ELb1ELb0ELb1EEEEEEEEEvNT_6ParamsE,"a",@progbits
	.sectionflags	@""
	.align	4
.nv.constant0._ZN7cutlass13device_kernelIN5flash19enable_sm80_to_sm89INS1_16FlashAttnFwdSm80INS1_25CollectiveMainloopFwdSm80ILi4ELi1ELb0EN4cute5tupleIJNS5_1CILi128EEENS7_ILi48EEENS7_ILi96EEEEEELi96ENS_10bfloat16_tEfNS_4arch4Sm80ELb0ELb1ELb0ELb1ELb1ELb1ELb1ELb1EEENS1_21CollectiveEpilogueFwdINS6_IJS8_SA_S9_EEENS6_IJNS7_ILi1EEESI_SI_EEESC_SE_Li128ELb1ELb1ELb1ELb0EEENS1_36VarlenDynamicPersistentTileSchedulerILi128ELi48ELi128ELi128ELb1ELb1ELb0ELb1ELb0ELb1EEEEEEEEEvNT_6ParamsE:
	.zero		1608


//--------------------- .nv.constant0._ZN7cutlass13device_kernelIN5flash19enable_sm80_to_sm89INS1_16FlashAttnFwdSm80INS1_25CollectiveMainloopFwdSm80ILi4ELi1ELb0EN4cute5tupleIJNS5_1CILi128EEENS7_ILi64EEENS7_ILi96EEEEEELi96ENS_10bfloat16_tEfNS_4arch4Sm80ELb1ELb0ELb0ELb0ELb1ELb0ELb1ELb1EEENS1_21CollectiveEpilogueFwdINS6_IJS8_SA_S9_EEENS6_IJNS7_ILi1EEESI_SI_EEESC_SE_Li128ELb0ELb1ELb1ELb0EEENS1_30DynamicPersistentTileSchedulerILi128ELi128ELb1ELb1ELb0EEEEEEEEEvNT_6ParamsE --------------------------
	.section	.nv.constant0._ZN7cutlass13device_kernelIN5flash19enable_sm80_to_sm89INS1_16FlashAttnFwdSm80INS1_25CollectiveMainloopFwdSm80ILi4ELi1ELb0EN4cute5tupleIJNS5_1CILi128EEENS7_ILi64EEENS7_ILi96EEEEEELi96ENS_10bfloat16_tEfNS_4arch4Sm80ELb1ELb0ELb0ELb0ELb1ELb0ELb1ELb1EEENS1_21CollectiveEpilogueFwdINS6_IJS8_SA_S9_EEENS6_IJNS7_ILi1EEESI_SI_EEESC_SE_Li128ELb0ELb1ELb1ELb0EEENS1_30DynamicPersistentTileSchedulerILi128ELi128ELb1ELb1ELb0EEEEEEEEEvNT_6ParamsE,"a",@progbits
	.sectionflags	@""
	.align	4
.nv.constant0._ZN7cutlass13device_kernelIN5flash19enable_sm80_to_sm89INS1_16FlashAttnFwdSm80INS1_25CollectiveMainloopFwdSm80ILi4ELi1ELb0EN4cute5tupleIJNS5_1CILi128EEENS7_ILi64EEENS7_ILi96EEEEEELi96ENS_10bfloat16_tEfNS_4arch4Sm80ELb1ELb0ELb0ELb0ELb1ELb0ELb1ELb1EEENS1_21CollectiveEpilogueFwdINS6_IJS8_SA_S9_EEENS6_IJNS7_ILi1EEESI_SI_EEESC_SE_Li128ELb0ELb1ELb1ELb0EEENS1_30DynamicPersistentTileSchedulerILi128ELi128ELb1ELb1ELb0EEEEEEEEEvNT_6ParamsE:
	.zero		1592


//--------------------- .nv.constant0._ZN7cutlass13device_kernelIN5flash19enable_sm80_to_sm89INS1_16FlashAttnFwdSm80INS1_25CollectiveMainloopFwdSm80ILi4ELi1ELb0EN4cute5tupleIJNS5_1CILi128EEENS7_ILi48EEENS7_ILi96EEEEEELi96ENS_10bfloat16_tEfNS_4arch4Sm80ELb1ELb0ELb0ELb1ELb1ELb0ELb1ELb1EEENS1_21CollectiveEpilogueFwdINS6_IJS8_SA_S9_EEENS6_IJNS7_ILi1EEESI_SI_EEESC_SE_Li128ELb1ELb1ELb1ELb0EEENS1_36VarlenDynamicPersistentTileSchedulerILi128ELi48ELi128ELi128ELb1ELb1ELb0ELb1ELb1ELb1EEEEEEEEEvNT_6ParamsE --------------------------
	.section	.nv.constant0._ZN7cutlass13device_kernelIN5flash19enable_sm80_to_sm89INS1_16FlashAttnFwdSm80INS1_25CollectiveMainloopFwdSm80ILi4ELi1ELb0EN4cute5tupleIJNS5_1CILi128EEENS7_ILi48EEENS7_ILi96EEEEEELi96ENS_10bfloat16_tEfNS_4arch4Sm80ELb1ELb0ELb0ELb1ELb1ELb0ELb1ELb1EEENS1_21CollectiveEpilogueFwdINS6_IJS8_SA_S9_EEENS6_IJNS7_ILi1EEESI_SI_EEESC_SE_Li128ELb1ELb1ELb1ELb0EEENS1_36VarlenDynamicPersistentTileSchedulerILi128ELi48ELi128ELi128ELb1ELb1ELb0ELb1ELb1ELb1EEEEEEEEEvNT_6ParamsE,"a",@progbits
	.sectionflags	@""
	.align	4
.nv.constant0._ZN7cutlass13device_kernelIN5flash19enable_sm80_to_sm89INS1_16FlashAttnFwdSm80INS1_25CollectiveMainloopFwdSm80ILi4ELi1ELb0EN4cute5tupleIJNS5_1CILi128EEENS7_ILi48EEENS7_ILi96EEEEEELi96ENS_10bfloat16_tEfNS_4arch4Sm80ELb1ELb0ELb0ELb1ELb1ELb0ELb1ELb1EEENS1_21CollectiveEpilogueFwdINS6_IJS8_SA_S9_EEENS6_IJNS7_ILi1EEESI_SI_EEESC_SE_Li128ELb1ELb1ELb1ELb0EEENS1_36VarlenDynamicPersistentTileSchedulerILi128ELi48ELi128ELi128ELb1ELb1ELb0ELb1ELb1ELb1EEEEEEEEEvNT_6ParamsE:
	.zero		1608


//--------------------- .nv.constant0._ZN7cutlass13device_kernelIN5flash19enable_sm80_to_sm89INS1_16FlashAttnFwdSm80INS1_25CollectiveMainloopFwdSm80ILi4ELi1ELb0EN4cute5tupleIJNS5_1CILi128EEENS7_ILi48EEENS7_ILi96EEEEEELi96ENS_10bfloat16_tEfNS_4arch4Sm80ELb1ELb0ELb0ELb1ELb1ELb1ELb1ELb1EEENS1_21CollectiveEpilogueFwdINS6_IJS8_SA_S9_EEENS6_IJNS7_ILi1EEESI_SI_EEESC_SE_Li128ELb1ELb1ELb1ELb0EEENS1_36VarlenDynamicPersistentTileSchedulerILi128ELi48ELi128ELi128ELb1ELb1ELb0ELb1ELb1ELb1EEEEEEEEEvNT_6ParamsE --------------------------
	.section	.nv.constant0._ZN7cutlass13device_kernelIN5flash19enable_sm80_to_sm89INS1_16FlashAttnFwdSm80INS1_25CollectiveMainloopFwdSm80ILi4ELi1ELb0EN4cute5tupleIJNS5_1CILi128EEENS7_ILi48EEENS7_ILi96EEEEEELi96ENS_10bfloat16_tEfNS_4arch4Sm80ELb1ELb0ELb0ELb1ELb1ELb1ELb1ELb1EEENS1_21CollectiveEpilogueFwdINS6_IJS8_SA_S9_EEENS6_IJNS7_ILi1EEESI_SI_EEESC_SE_Li128ELb1ELb1ELb1ELb0EEENS1_36VarlenDynamicPersistentTileSchedulerILi128ELi48ELi128ELi128ELb1ELb1ELb0ELb1ELb1ELb1EEEEEEEEEvNT_6ParamsE,"a",@progbits
	.sectionflags	@""
	.align	4
.nv.constant0._ZN7cutlass13device_kernelIN5flash19enable_sm80_to_sm89INS1_16FlashAttnFwdSm80INS1_25CollectiveMainloopFwdSm80ILi4ELi1ELb0EN4cute5tupleIJNS5_1CILi128EEENS7_ILi48EEENS7_ILi96EEEEEELi96ENS_10bfloat16_tEfNS_4arch4Sm80ELb1ELb0ELb0ELb1ELb1ELb1ELb1ELb1EEENS1_21CollectiveEpilogueFwdINS6_IJS8_SA_S9_EEENS6_IJNS7_ILi1EEESI_SI_EEESC_SE_Li128ELb1ELb1ELb1ELb0EEENS1_36VarlenDynamicPersistentTileSchedulerILi128ELi48ELi128ELi128ELb1ELb1ELb0ELb1ELb1ELb1EEEEEEEEEvNT_6ParamsE:
	.zero		1608


//--------------------- SYMBOLS --------------------------

	.type		.nv.reservedSmem.offset0,@object
	.size		.nv.reservedSmem.offset0,0x4
